//
// Generated by NVIDIA NVVM Compiler
//
// Compiler Build ID: CL-36424714
// Cuda compilation tools, release 13.0, V13.0.88
// Based on NVVM 20.0.0
//

.version 9.0
.target sm_100
.address_size 64

	// .globl	_Z8cointossP17curandStateXORWOWPjS1_
.extern .func  (.param .b32 func_retval0) vprintf
(
	.param .b64 vprintf_param_0,
	.param .b64 vprintf_param_1
)
;
.global .align 4 .b8 precalc_xorwow_matrix[102400];
.global .align 4 .b8 precalc_xorwow_offset_matrix[102400];
.global .align 4 .b8 mrg32k3aM1[2304];
.global .align 4 .b8 mrg32k3aM2[2304];
.global .align 4 .b8 mrg32k3aM1SubSeq[2016];
.global .align 4 .b8 mrg32k3aM2SubSeq[2016];
.global .align 4 .b8 mrg32k3aM1Seq[2304];
.global .align 4 .b8 mrg32k3aM2Seq[2304];
.const .align 8 .b8 __cr_lgamma_table[72];
.global .align 1 .b8 $str[45] = {116, 73, 68, 58, 32, 37, 100, 44, 32, 80, 105, 32, 86, 97, 108, 117, 101, 32, 37, 48, 46, 49, 48, 102, 44, 32, 105, 116, 101, 114, 58, 37, 100, 44, 32, 99, 84, 111, 116, 58, 37, 100, 32, 10};

.visible .entry _Z8cointossP17curandStateXORWOWPjS1_(
	.param .u64 .ptr .align 1 _Z8cointossP17curandStateXORWOWPjS1__param_0,
	.param .u64 .ptr .align 1 _Z8cointossP17curandStateXORWOWPjS1__param_1,
	.param .u64 .ptr .align 1 _Z8cointossP17curandStateXORWOWPjS1__param_2
)
{
	.local .align 8 .b8 	__local_depot0[24];
	.reg .b64 	%SP;
	.reg .b64 	%SPL;
	.reg .pred 	%p<28>;
	.reg .b32 	%r<474>;
	.reg .b32 	%f<9>;
	.reg .b64 	%rd<30>;
	.reg .b64 	%fd<19>;

	mov.u64 	%SPL, __local_depot0;
	cvta.local.u64 	%SP, %SPL;
	ld.param.u64 	%rd11, [_Z8cointossP17curandStateXORWOWPjS1__param_0];
	ld.param.u64 	%rd12, [_Z8cointossP17curandStateXORWOWPjS1__param_1];
	ld.param.u64 	%rd13, [_Z8cointossP17curandStateXORWOWPjS1__param_2];
	cvta.to.global.u64 	%rd1, %rd13;
	cvta.to.global.u64 	%rd2, %rd12;
	cvta.to.global.u64 	%rd14, %rd11;
	add.u64 	%rd15, %SP, 0;
	add.u64 	%rd3, %SPL, 0;
	mov.u32 	%r185, %tid.x;
	mov.u32 	%r186, %ntid.x;
	mov.u32 	%r187, %ctaid.x;
	mad.lo.s32 	%r1, %r186, %r187, %r185;
	cvt.s64.s32 	%rd29, %r1;
	mul.wide.s32 	%rd16, %r1, 48;
	add.s64 	%rd5, %rd14, %rd16;
	xor.b32  	%r188, %r1, -1429050551;
	mul.lo.s32 	%r189, %r188, 1099087573;
	setp.gt.s32 	%p1, %r1, -1;
	selp.b32 	%r190, -644748465, -1947113066, %p1;
	add.s32 	%r191, %r190, %r189;
	add.s32 	%r192, %r191, 6615241;
	add.s32 	%r193, %r189, 123456789;
	st.global.v2.u32 	[%rd5], {%r192, %r193};
	xor.b32  	%r194, %r189, 362436069;
	add.s32 	%r195, %r190, 521288629;
	st.global.v2.u32 	[%rd5+8], {%r194, %r195};
	xor.b32  	%r196, %r190, 88675123;
	add.s32 	%r197, %r189, 5783321;
	st.global.v2.u32 	[%rd5+16], {%r196, %r197};
	setp.eq.s32 	%p2, %r1, 0;
	@%p2 bra 	$L__BB0_42;
	mov.b32 	%r379, 0;
$L__BB0_2:
	and.b64  	%rd7, %rd29, 3;
	setp.eq.s64 	%p3, %rd7, 0;
	@%p3 bra 	$L__BB0_41;
	mul.wide.u32 	%rd17, %r379, 3200;
	mov.u64 	%rd18, precalc_xorwow_matrix;
	add.s64 	%rd8, %rd18, %rd17;
	cvt.u32.u64 	%r3, %rd7;
	mov.b32 	%r380, 0;
$L__BB0_4:
	mov.b32 	%r393, 0;
	mov.u32 	%r394, %r393;
	mov.u32 	%r395, %r393;
	mov.u32 	%r396, %r393;
	mov.u32 	%r397, %r393;
	mov.u32 	%r386, %r393;
$L__BB0_5:
	mul.wide.u32 	%rd19, %r386, 4;
	add.s64 	%rd20, %rd5, %rd19;
	ld.global.u32 	%r11, [%rd20+4];
	shl.b32 	%r12, %r386, 5;
	mov.b32 	%r392, 0;
$L__BB0_6:
	.pragma "nounroll";
	shr.u32 	%r202, %r11, %r392;
	and.b32  	%r203, %r202, 1;
	setp.eq.b32 	%p4, %r203, 1;
	not.pred 	%p5, %p4;
	add.s32 	%r204, %r12, %r392;
	mul.lo.s32 	%r205, %r204, 5;
	mul.wide.u32 	%rd21, %r205, 4;
	add.s64 	%rd9, %rd8, %rd21;
	@%p5 bra 	$L__BB0_8;
	ld.global.u32 	%r206, [%rd9];
	xor.b32  	%r397, %r397, %r206;
	ld.global.u32 	%r207, [%rd9+4];
	xor.b32  	%r396, %r396, %r207;
	ld.global.u32 	%r208, [%rd9+8];
	xor.b32  	%r395, %r395, %r208;
	ld.global.u32 	%r209, [%rd9+12];
	xor.b32  	%r394, %r394, %r209;
	ld.global.u32 	%r210, [%rd9+16];
	xor.b32  	%r393, %r393, %r210;
$L__BB0_8:
	and.b32  	%r212, %r202, 2;
	setp.eq.s32 	%p6, %r212, 0;
	@%p6 bra 	$L__BB0_10;
	ld.global.u32 	%r213, [%rd9+20];
	xor.b32  	%r397, %r397, %r213;
	ld.global.u32 	%r214, [%rd9+24];
	xor.b32  	%r396, %r396, %r214;
	ld.global.u32 	%r215, [%rd9+28];
	xor.b32  	%r395, %r395, %r215;
	ld.global.u32 	%r216, [%rd9+32];
	xor.b32  	%r394, %r394, %r216;
	ld.global.u32 	%r217, [%rd9+36];
	xor.b32  	%r393, %r393, %r217;
$L__BB0_10:
	and.b32  	%r219, %r202, 4;
	setp.eq.s32 	%p7, %r219, 0;
	@%p7 bra 	$L__BB0_12;
	ld.global.u32 	%r220, [%rd9+40];
	xor.b32  	%r397, %r397, %r220;
	ld.global.u32 	%r221, [%rd9+44];
	xor.b32  	%r396, %r396, %r221;
	ld.global.u32 	%r222, [%rd9+48];
	xor.b32  	%r395, %r395, %r222;
	ld.global.u32 	%r223, [%rd9+52];
	xor.b32  	%r394, %r394, %r223;
	ld.global.u32 	%r224, [%rd9+56];
	xor.b32  	%r393, %r393, %r224;
$L__BB0_12:
	and.b32  	%r226, %r202, 8;
	setp.eq.s32 	%p8, %r226, 0;
	@%p8 bra 	$L__BB0_14;
	ld.global.u32 	%r227, [%rd9+60];
	xor.b32  	%r397, %r397, %r227;
	ld.global.u32 	%r228, [%rd9+64];
	xor.b32  	%r396, %r396, %r228;
	ld.global.u32 	%r229, [%rd9+68];
	xor.b32  	%r395, %r395, %r229;
	ld.global.u32 	%r230, [%rd9+72];
	xor.b32  	%r394, %r394, %r230;
	ld.global.u32 	%r231, [%rd9+76];
	xor.b32  	%r393, %r393, %r231;
$L__BB0_14:
	and.b32  	%r233, %r202, 16;
	setp.eq.s32 	%p9, %r233, 0;
	@%p9 bra 	$L__BB0_16;
	ld.global.u32 	%r234, [%rd9+80];
	xor.b32  	%r397, %r397, %r234;
	ld.global.u32 	%r235, [%rd9+84];
	xor.b32  	%r396, %r396, %r235;
	ld.global.u32 	%r236, [%rd9+88];
	xor.b32  	%r395, %r395, %r236;
	ld.global.u32 	%r237, [%rd9+92];
	xor.b32  	%r394, %r394, %r237;
	ld.global.u32 	%r238, [%rd9+96];
	xor.b32  	%r393, %r393, %r238;
$L__BB0_16:
	and.b32  	%r240, %r202, 32;
	setp.eq.s32 	%p10, %r240, 0;
	@%p10 bra 	$L__BB0_18;
	ld.global.u32 	%r241, [%rd9+100];
	xor.b32  	%r397, %r397, %r241;
	ld.global.u32 	%r242, [%rd9+104];
	xor.b32  	%r396, %r396, %r242;
	ld.global.u32 	%r243, [%rd9+108];
	xor.b32  	%r395, %r395, %r243;
	ld.global.u32 	%r244, [%rd9+112];
	xor.b32  	%r394, %r394, %r244;
	ld.global.u32 	%r245, [%rd9+116];
	xor.b32  	%r393, %r393, %r245;
$L__BB0_18:
	and.b32  	%r247, %r202, 64;
	setp.eq.s32 	%p11, %r247, 0;
	@%p11 bra 	$L__BB0_20;
	ld.global.u32 	%r248, [%rd9+120];
	xor.b32  	%r397, %r397, %r248;
	ld.global.u32 	%r249, [%rd9+124];
	xor.b32  	%r396, %r396, %r249;
	ld.global.u32 	%r250, [%rd9+128];
	xor.b32  	%r395, %r395, %r250;
	ld.global.u32 	%r251, [%rd9+132];
	xor.b32  	%r394, %r394, %r251;
	ld.global.u32 	%r252, [%rd9+136];
	xor.b32  	%r393, %r393, %r252;
$L__BB0_20:
	and.b32  	%r254, %r202, 128;
	setp.eq.s32 	%p12, %r254, 0;
	@%p12 bra 	$L__BB0_22;
	ld.global.u32 	%r255, [%rd9+140];
	xor.b32  	%r397, %r397, %r255;
	ld.global.u32 	%r256, [%rd9+144];
	xor.b32  	%r396, %r396, %r256;
	ld.global.u32 	%r257, [%rd9+148];
	xor.b32  	%r395, %r395, %r257;
	ld.global.u32 	%r258, [%rd9+152];
	xor.b32  	%r394, %r394, %r258;
	ld.global.u32 	%r259, [%rd9+156];
	xor.b32  	%r393, %r393, %r259;
$L__BB0_22:
	and.b32  	%r261, %r202, 256;
	setp.eq.s32 	%p13, %r261, 0;
	@%p13 bra 	$L__BB0_24;
	ld.global.u32 	%r262, [%rd9+160];
	xor.b32  	%r397, %r397, %r262;
	ld.global.u32 	%r263, [%rd9+164];
	xor.b32  	%r396, %r396, %r263;
	ld.global.u32 	%r264, [%rd9+168];
	xor.b32  	%r395, %r395, %r264;
	ld.global.u32 	%r265, [%rd9+172];
	xor.b32  	%r394, %r394, %r265;
	ld.global.u32 	%r266, [%rd9+176];
	xor.b32  	%r393, %r393, %r266;
$L__BB0_24:
	and.b32  	%r268, %r202, 512;
	setp.eq.s32 	%p14, %r268, 0;
	@%p14 bra 	$L__BB0_26;
	ld.global.u32 	%r269, [%rd9+180];
	xor.b32  	%r397, %r397, %r269;
	ld.global.u32 	%r270, [%rd9+184];
	xor.b32  	%r396, %r396, %r270;
	ld.global.u32 	%r271, [%rd9+188];
	xor.b32  	%r395, %r395, %r271;
	ld.global.u32 	%r272, [%rd9+192];
	xor.b32  	%r394, %r394, %r272;
	ld.global.u32 	%r273, [%rd9+196];
	xor.b32  	%r393, %r393, %r273;
$L__BB0_26:
	and.b32  	%r275, %r202, 1024;
	setp.eq.s32 	%p15, %r275, 0;
	@%p15 bra 	$L__BB0_28;
	ld.global.u32 	%r276, [%rd9+200];
	xor.b32  	%r397, %r397, %r276;
	ld.global.u32 	%r277, [%rd9+204];
	xor.b32  	%r396, %r396, %r277;
	ld.global.u32 	%r278, [%rd9+208];
	xor.b32  	%r395, %r395, %r278;
	ld.global.u32 	%r279, [%rd9+212];
	xor.b32  	%r394, %r394, %r279;
	ld.global.u32 	%r280, [%rd9+216];
	xor.b32  	%r393, %r393, %r280;
$L__BB0_28:
	and.b32  	%r282, %r202, 2048;
	setp.eq.s32 	%p16, %r282, 0;
	@%p16 bra 	$L__BB0_30;
	ld.global.u32 	%r283, [%rd9+220];
	xor.b32  	%r397, %r397, %r283;
	ld.global.u32 	%r284, [%rd9+224];
	xor.b32  	%r396, %r396, %r284;
	ld.global.u32 	%r285, [%rd9+228];
	xor.b32  	%r395, %r395, %r285;
	ld.global.u32 	%r286, [%rd9+232];
	xor.b32  	%r394, %r394, %r286;
	ld.global.u32 	%r287, [%rd9+236];
	xor.b32  	%r393, %r393, %r287;
$L__BB0_30:
	and.b32  	%r289, %r202, 4096;
	setp.eq.s32 	%p17, %r289, 0;
	@%p17 bra 	$L__BB0_32;
	ld.global.u32 	%r290, [%rd9+240];
	xor.b32  	%r397, %r397, %r290;
	ld.global.u32 	%r291, [%rd9+244];
	xor.b32  	%r396, %r396, %r291;
	ld.global.u32 	%r292, [%rd9+248];
	xor.b32  	%r395, %r395, %r292;
	ld.global.u32 	%r293, [%rd9+252];
	xor.b32  	%r394, %r394, %r293;
	ld.global.u32 	%r294, [%rd9+256];
	xor.b32  	%r393, %r393, %r294;
$L__BB0_32:
	and.b32  	%r296, %r202, 8192;
	setp.eq.s32 	%p18, %r296, 0;
	@%p18 bra 	$L__BB0_34;
	ld.global.u32 	%r297, [%rd9+260];
	xor.b32  	%r397, %r397, %r297;
	ld.global.u32 	%r298, [%rd9+264];
	xor.b32  	%r396, %r396, %r298;
	ld.global.u32 	%r299, [%rd9+268];
	xor.b32  	%r395, %r395, %r299;
	ld.global.u32 	%r300, [%rd9+272];
	xor.b32  	%r394, %r394, %r300;
	ld.global.u32 	%r301, [%rd9+276];
	xor.b32  	%r393, %r393, %r301;
$L__BB0_34:
	and.b32  	%r303, %r202, 16384;
	setp.eq.s32 	%p19, %r303, 0;
	@%p19 bra 	$L__BB0_36;
	ld.global.u32 	%r304, [%rd9+280];
	xor.b32  	%r397, %r397, %r304;
	ld.global.u32 	%r305, [%rd9+284];
	xor.b32  	%r396, %r396, %r305;
	ld.global.u32 	%r306, [%rd9+288];
	xor.b32  	%r395, %r395, %r306;
	ld.global.u32 	%r307, [%rd9+292];
	xor.b32  	%r394, %r394, %r307;
	ld.global.u32 	%r308, [%rd9+296];
	xor.b32  	%r393, %r393, %r308;
$L__BB0_36:
	and.b32  	%r310, %r202, 32768;
	setp.eq.s32 	%p20, %r310, 0;
	@%p20 bra 	$L__BB0_38;
	ld.global.u32 	%r311, [%rd9+300];
	xor.b32  	%r397, %r397, %r311;
	ld.global.u32 	%r312, [%rd9+304];
	xor.b32  	%r396, %r396, %r312;
	ld.global.u32 	%r313, [%rd9+308];
	xor.b32  	%r395, %r395, %r313;
	ld.global.u32 	%r314, [%rd9+312];
	xor.b32  	%r394, %r394, %r314;
	ld.global.u32 	%r315, [%rd9+316];
	xor.b32  	%r393, %r393, %r315;
$L__BB0_38:
	add.s32 	%r392, %r392, 16;
	setp.ne.s32 	%p21, %r392, 32;
	@%p21 bra 	$L__BB0_6;
	mad.lo.s32 	%r316, %r386, -31, %r12;
	add.s32 	%r386, %r316, 1;
	setp.ne.s32 	%p22, %r386, 5;
	@%p22 bra 	$L__BB0_5;
	st.global.u32 	[%rd5+4], %r397;
	st.global.u32 	[%rd5+8], %r396;
	st.global.u32 	[%rd5+12], %r395;
	st.global.u32 	[%rd5+16], %r394;
	st.global.u32 	[%rd5+20], %r393;
	add.s32 	%r380, %r380, 1;
	setp.lt.u32 	%p23, %r380, %r3;
	@%p23 bra 	$L__BB0_4;
$L__BB0_41:
	shr.u64 	%rd10, %rd29, 2;
	add.s32 	%r379, %r379, 1;
	setp.gt.u64 	%p24, %rd29, 3;
	mov.u64 	%rd29, %rd10;
	@%p24 bra 	$L__BB0_2;
$L__BB0_42:
	mov.b32 	%r473, 0;
	st.global.v2.u32 	[%rd5+24], {%r473, %r473};
	st.global.u32 	[%rd5+32], %r473;
	mov.b64 	%rd22, 0;
	st.global.u64 	[%rd5+40], %rd22;
	mov.u64 	%rd23, $str;
$L__BB0_43:
	ld.global.v2.u32 	{%r318, %r319}, [%rd5];
	shr.u32 	%r320, %r319, 2;
	xor.b32  	%r321, %r320, %r319;
	ld.global.v2.u32 	{%r322, %r323}, [%rd5+8];
	ld.global.v2.u32 	{%r324, %r325}, [%rd5+16];
	shl.b32 	%r326, %r325, 4;
	shl.b32 	%r327, %r321, 1;
	xor.b32  	%r328, %r327, %r326;
	xor.b32  	%r329, %r328, %r321;
	xor.b32  	%r330, %r329, %r325;
	add.s32 	%r331, %r318, %r330;
	add.s32 	%r332, %r331, 362437;
	cvt.rn.f32.u32 	%f1, %r332;
	fma.rn.f32 	%f2, %f1, 0f2F800000, 0f2F000000;
	cvt.f64.f32 	%fd1, %f2;
	shr.u32 	%r333, %r322, 2;
	xor.b32  	%r334, %r333, %r322;
	st.global.v2.u32 	[%rd5+8], {%r324, %r325};
	shl.b32 	%r335, %r330, 4;
	shl.b32 	%r336, %r334, 1;
	xor.b32  	%r337, %r336, %r335;
	xor.b32  	%r338, %r337, %r334;
	xor.b32  	%r339, %r338, %r330;
	st.global.v2.u32 	[%rd5+16], {%r330, %r339};
	add.s32 	%r340, %r318, 724874;
	st.global.v2.u32 	[%rd5], {%r340, %r323};
	add.s32 	%r341, %r339, %r340;
	cvt.rn.f32.u32 	%f3, %r341;
	fma.rn.f32 	%f4, %f3, 0f2F800000, 0f2F000000;
	cvt.f64.f32 	%fd2, %f4;
	mul.f64 	%fd3, %fd2, %fd2;
	fma.rn.f64 	%fd4, %fd1, %fd1, %fd3;
	sqrt.rn.f64 	%fd5, %fd4;
	atom.global.add.u32 	%r342, [%rd2], 1;
	setp.gtu.f64 	%p25, %fd5, 0d3FF0000000000000;
	@%p25 bra 	$L__BB0_45;
	atom.global.add.u32 	%r343, [%rd1], 1;
$L__BB0_45:
	ld.global.u32 	%r344, [%rd1];
	cvt.rn.f64.u32 	%fd6, %r344;
	mul.f64 	%fd7, %fd6, 0d4010000000000000;
	ld.global.u32 	%r345, [%rd2];
	cvt.rn.f64.u32 	%fd8, %r345;
	div.rn.f64 	%fd9, %fd7, %fd8;
	st.local.u32 	[%rd3], %r1;
	st.local.f64 	[%rd3+8], %fd9;
	st.local.v2.u32 	[%rd3+16], {%r473, %r345};
	cvta.global.u64 	%rd24, %rd23;
	{ // callseq 0, 0
	.param .b64 param0;
	st.param.b64 	[param0], %rd24;
	.param .b64 param1;
	st.param.b64 	[param1], %rd15;
	.param .b32 retval0;
	call.uni (retval0), 
	vprintf, 
	(
	param0, 
	param1
	);
	ld.param.b32 	%r346, [retval0];
	} // callseq 0
	ld.global.v2.u32 	{%r348, %r349}, [%rd5];
	shr.u32 	%r350, %r349, 2;
	xor.b32  	%r351, %r350, %r349;
	ld.global.v2.u32 	{%r352, %r353}, [%rd5+8];
	ld.global.v2.u32 	{%r354, %r355}, [%rd5+16];
	shl.b32 	%r356, %r355, 4;
	shl.b32 	%r357, %r351, 1;
	xor.b32  	%r358, %r357, %r356;
	xor.b32  	%r359, %r358, %r351;
	xor.b32  	%r360, %r359, %r355;
	add.s32 	%r361, %r348, %r360;
	add.s32 	%r362, %r361, 362437;
	cvt.rn.f32.u32 	%f5, %r362;
	fma.rn.f32 	%f6, %f5, 0f2F800000, 0f2F000000;
	cvt.f64.f32 	%fd10, %f6;
	shr.u32 	%r363, %r352, 2;
	xor.b32  	%r364, %r363, %r352;
	st.global.v2.u32 	[%rd5+8], {%r354, %r355};
	shl.b32 	%r365, %r360, 4;
	shl.b32 	%r366, %r364, 1;
	xor.b32  	%r367, %r366, %r365;
	xor.b32  	%r368, %r367, %r364;
	xor.b32  	%r369, %r368, %r360;
	st.global.v2.u32 	[%rd5+16], {%r360, %r369};
	add.s32 	%r370, %r348, 724874;
	st.global.v2.u32 	[%rd5], {%r370, %r353};
	add.s32 	%r371, %r369, %r370;
	cvt.rn.f32.u32 	%f7, %r371;
	fma.rn.f32 	%f8, %f7, 0f2F800000, 0f2F000000;
	cvt.f64.f32 	%fd11, %f8;
	mul.f64 	%fd12, %fd11, %fd11;
	fma.rn.f64 	%fd13, %fd10, %fd10, %fd12;
	sqrt.rn.f64 	%fd14, %fd13;
	atom.global.add.u32 	%r372, [%rd2], 1;
	setp.gtu.f64 	%p26, %fd14, 0d3FF0000000000000;
	@%p26 bra 	$L__BB0_47;
	atom.global.add.u32 	%r373, [%rd1], 1;
$L__BB0_47:
	ld.global.u32 	%r374, [%rd1];
	cvt.rn.f64.u32 	%fd15, %r374;
	mul.f64 	%fd16, %fd15, 0d4010000000000000;
	ld.global.u32 	%r375, [%rd2];
	cvt.rn.f64.u32 	%fd17, %r375;
	div.rn.f64 	%fd18, %fd16, %fd17;
	st.local.u32 	[%rd3], %r1;
	st.local.f64 	[%rd3+8], %fd18;
	add.s32 	%r376, %r473, 1;
	st.local.v2.u32 	[%rd3+16], {%r376, %r375};
	cvta.global.u64 	%rd27, %rd23;
	{ // callseq 1, 0
	.param .b64 param0;
	st.param.b64 	[param0], %rd27;
	.param .b64 param1;
	st.param.b64 	[param1], %rd15;
	.param .b32 retval0;
	call.uni (retval0), 
	vprintf, 
	(
	param0, 
	param1
	);
	ld.param.b32 	%r377, [retval0];
	} // callseq 1
	add.s32 	%r473, %r473, 2;
	setp.ne.s32 	%p27, %r473, 122;
	@%p27 bra 	$L__BB0_43;
	ret;

}


// ===== COMPILED SASS (sm_100) =====

	.target	sm_100

	.elftype	@"ET_EXEC"


//--------------------- .note.nv.tkinfo           --------------------------
	.section	.note.nv.tkinfo,"",@"SHT_NOTE"
	.sectionflags	@"SHF_NOTE_NV_TKINFO"
	.tkinfo
        /*0018*/ 	.word	0x00000002
        /*0030*/ 	.string	""
        /*0030*/ 	.string	"ptxas"
        /*0030*/ 	.string	"Cuda compilation tools, release 13.0, V13.0.88"
        /*0030*/ 	.string	"Build cuda_13.0.r13.0/compiler.36424714_0"
        /*0030*/ 	.string	"-arch sm_100 -m 64 "



//--------------------- .note.nv.cuinfo           --------------------------
	.section	.note.nv.cuinfo,"",@"SHT_NOTE"
	.sectionflags	@"SHF_NOTE_NV_CUINFO"
        /*0018*/ 	.short	0x0002
        /*001a*/ 	.short	0x0064
        /*001c*/ 	.short	0x0082
	.zero		2


//--------------------- .nv.info                  --------------------------
	.section	.nv.info,"",@"SHT_CUDA_INFO"
	.align	4


	//----- nvinfo : EIATTR_REGCOUNT
	.align		4
        /*0000*/ 	.byte	0x04, 0x2f
        /*0002*/ 	.short	(.L_11 - .L_10)
	.align		4
.L_10:
        /*0004*/ 	.word	index@(_Z8cointossP17curandStateXORWOWPjS1_)
        /*0008*/ 	.word	0x0000001f


	//----- nvinfo : EIATTR_FRAME_SIZE
	.align		4
.L_11:
        /*000c*/ 	.byte	0x04, 0x11
        /*000e*/ 	.short	(.L_13 - .L_12)
	.align		4
.L_12:
        /*0010*/ 	.word	index@($__internal_1_$__cuda_sm20_dsqrt_rn_f64_mediumpath_v1)
        /*0014*/ 	.word	0x00000018


	//----- nvinfo : EIATTR_FRAME_SIZE
	.align		4
.L_13:
        /*0018*/ 	.byte	0x04, 0x11
        /*001a*/ 	.short	(.L_15 - .L_14)
	.align		4
.L_14:
        /*001c*/ 	.word	index@($__internal_0_$__cuda_sm20_div_rn_f64_full)
        /*0020*/ 	.word	0x00000018


	//----- nvinfo : EIATTR_FRAME_SIZE
	.align		4
.L_15:
        /*0024*/ 	.byte	0x04, 0x11
        /*0026*/ 	.short	(.L_17 - .L_16)
	.align		4
.L_16:
        /*0028*/ 	.word	index@(_Z8cointossP17curandStateXORWOWPjS1_)
        /*002c*/ 	.word	0x00000018


	//----- nvinfo : EIATTR_MIN_STACK_SIZE
	.align		4
.L_17:
        /*0030*/ 	.byte	0x04, 0x12
        /*0032*/ 	.short	(.L_19 - .L_18)
	.align		4
.L_18:
        /*0034*/ 	.word	index@(_Z8cointossP17curandStateXORWOWPjS1_)
        /*0038*/ 	.word	0x00000018
.L_19:


//--------------------- .nv.compat                --------------------------
	.section	.nv.compat,"",@"SHT_CUDA_COMPAT_INFO"
	.align	4
        /*0000*/ 	.byte	0x02, 0x09, 0x00, 0x00, 0x02, 0x02, 0x01, 0x00, 0x02, 0x05, 0x05, 0x00, 0x03, 0x07, 0x01, 0x01
        /*0010*/ 	.byte	0x02, 0x03, 0x00, 0x00, 0x02, 0x06, 0x01, 0x00, 0x04, 0x0b, 0x08, 0x00, 0x01, 0x00, 0x00, 0x00
        /*0020*/ 	.byte	0x00, 0x00, 0x00, 0x00


//--------------------- .nv.info._Z8cointossP17curandStateXORWOWPjS1_ --------------------------
	.section	.nv.info._Z8cointossP17curandStateXORWOWPjS1_,"",@"SHT_CUDA_INFO"
	.sectionflags	@""
	.align	4


	//----- nvinfo : EIATTR_CUDA_API_VERSION
	.align		4
        /*0000*/ 	.byte	0x04, 0x37
        /*0002*/ 	.short	(.L_21 - .L_20)
.L_20:
        /*0004*/ 	.word	0x00000082


	//----- nvinfo : EIATTR_KPARAM_INFO
	.align		4
.L_21:
        /*0008*/ 	.byte	0x04, 0x17
        /*000a*/ 	.short	(.L_23 - .L_22)
.L_22:
        /*000c*/ 	.word	0x00000000
        /*0010*/ 	.short	0x0002
        /*0012*/ 	.short	0x0010
        /*0014*/ 	.byte	0x00, 0xf5, 0x21, 0x00


	//----- nvinfo : EIATTR_KPARAM_INFO
	.align		4
.L_23:
        /*0018*/ 	.byte	0x04, 0x17
        /*001a*/ 	.short	(.L_25 - .L_24)
.L_24:
        /*001c*/ 	.word	0x00000000
        /*0020*/ 	.short	0x0001
        /*0022*/ 	.short	0x0008
        /*0024*/ 	.byte	0x00, 0xf5, 0x21, 0x00


	//----- nvinfo : EIATTR_KPARAM_INFO
	.align		4
.L_25:
        /*0028*/ 	.byte	0x04, 0x17
        /*002a*/ 	.short	(.L_27 - .L_26)
.L_26:
        /*002c*/ 	.word	0x00000000
        /*0030*/ 	.short	0x0000
        /*0032*/ 	.short	0x0000
        /*0034*/ 	.byte	0x00, 0xf5, 0x21, 0x00


	//----- nvinfo : EIATTR_SPARSE_MMA_MASK
	.align		4
.L_27:
        /*0038*/ 	.byte	0x03, 0x50
        /*003a*/ 	.short	0x0000


	//----- nvinfo : EIATTR_MAXREG_COUNT
	.align		4
        /*003c*/ 	.byte	0x03, 0x1b
        /*003e*/ 	.short	0x00ff


	//----- nvinfo : EIATTR_EXTERNS
	.align		4
        /*0040*/ 	.byte	0x04, 0x0f
        /*0042*/ 	.short	(.L_29 - .L_28)


	//   ....[0]....
	.align		4
.L_28:
        /*0044*/ 	.word	index@(vprintf)


	//----- nvinfo : EIATTR_MERCURY_ISA_VERSION
	.align		4
.L_29:
        /*0048*/ 	.byte	0x03, 0x5f
        /*004a*/ 	.short	0x0101


	//----- nvinfo : EIATTR_INT_WARP_WIDE_INSTR_OFFSETS
	.align		4
        /*004c*/ 	.byte	0x04, 0x31
        /*004e*/ 	.short	(.L_31 - .L_30)


	//   ....[0]....
.L_30:
        /*0050*/ 	.word	0x000012c0


	//   ....[1]....
        /*0054*/ 	.word	0x00001350


	//   ....[2]....
        /*0058*/ 	.word	0x00001990


	//   ....[3]....
        /*005c*/ 	.word	0x00001a20


	//----- nvinfo : EIATTR_VRC_CTA_INIT_COUNT
	.align		4
.L_31:
        /*0060*/ 	.byte	0x02, 0x4a
	.zero		1
	.zero		1


	//----- nvinfo : EIATTR_SYSCALL_OFFSETS
	.align		4
        /*0064*/ 	.byte	0x04, 0x46
        /*0066*/ 	.short	(.L_33 - .L_32)


	//   ....[0]....
.L_32:
        /*0068*/ 	.word	0x00001610


	//   ....[1]....
        /*006c*/ 	.word	0x00001cf0


	//----- nvinfo : EIATTR_EXIT_INSTR_OFFSETS
	.align		4
.L_33:
        /*0070*/ 	.byte	0x04, 0x1c
        /*0072*/ 	.short	(.L_35 - .L_34)


	//   ....[0]....
.L_34:
        /*0074*/ 	.word	0x00001d30


	//----- nvinfo : EIATTR_CRS_STACK_SIZE
	.align		4
.L_35:
        /*0078*/ 	.byte	0x04, 0x1e
        /*007a*/ 	.short	(.L_37 - .L_36)
.L_36:
        /*007c*/ 	.word	0x00000000


	//----- nvinfo : EIATTR_CBANK_PARAM_SIZE
	.align		4
.L_37:
        /*0080*/ 	.byte	0x03, 0x19
        /*0082*/ 	.short	0x0018


	//----- nvinfo : EIATTR_PARAM_CBANK
	.align		4
        /*0084*/ 	.byte	0x04, 0x0a
        /*0086*/ 	.short	(.L_39 - .L_38)
	.align		4
.L_38:
        /*0088*/ 	.word	index@(.nv.constant0._Z8cointossP17curandStateXORWOWPjS1_)
        /*008c*/ 	.short	0x0380
        /*008e*/ 	.short	0x0018


	//----- nvinfo : EIATTR_SW_WAR
	.align		4
.L_39:
        /*0090*/ 	.byte	0x04, 0x36
        /*0092*/ 	.short	(.L_41 - .L_40)
.L_40:
        /*0094*/ 	.word	0x00000008
.L_41:


//--------------------- .nv.callgraph             --------------------------
	.section	.nv.callgraph,"",@"SHT_CUDA_CALLGRAPH"
	.align	4
	.sectionentsize	8
	.align		4
        /*0000*/ 	.word	0x00000000
	.align		4
        /*0004*/ 	.word	0xffffffff
	.align		4
        /*0008*/ 	.word	index@(_Z8cointossP17curandStateXORWOWPjS1_)
	.align		4
        /*000c*/ 	.word	index@(vprintf)
	.align		4
        /*0010*/ 	.word	0x00000000
	.align		4
        /*0014*/ 	.word	0xfffffffe
	.align		4
        /*0018*/ 	.word	0x00000000
	.align		4
        /*001c*/ 	.word	0xfffffffd
	.align		4
        /*0020*/ 	.word	0x00000000
	.align		4
        /*0024*/ 	.word	0xfffffffc


//--------------------- .nv.constant4             --------------------------
	.section	.nv.constant4,"a",@progbits
	.align	8
	.align		8
.nv.constant4:
        /*0000*/ 	.dword	vprintf
	.align		8
        /*0008*/ 	.dword	precalc_xorwow_matrix
	.align		8
        /*0010*/ 	.dword	precalc_xorwow_offset_matrix
	.align		8
        /*0018*/ 	.dword	mrg32k3aM1
	.align		8
        /*0020*/ 	.dword	mrg32k3aM2
	.align		8
        /*0028*/ 	.dword	mrg32k3aM1SubSeq
	.align		8
        /*0030*/ 	.dword	mrg32k3aM2SubSeq
	.align		8
        /*0038*/ 	.dword	mrg32k3aM1Seq
	.align		8
        /*0040*/ 	.dword	mrg32k3aM2Seq
	.align		8
        /*0048*/ 	.dword	$str


//--------------------- .nv.constant3             --------------------------
	.section	.nv.constant3,"a",@progbits
	.align	8
.nv.constant3:
	.type		__cr_lgamma_table,@object
	.size		__cr_lgamma_table,(.L_8 - __cr_lgamma_table)
__cr_lgamma_table:
        /*0000*/ 	.byte	0x00, 0x00, 0x00, 0x00, 0x00, 0x00, 0x00, 0x00, 0x00, 0x00, 0x00, 0x00, 0x00, 0x00, 0x00, 0x00
        /*0010*/ 	.byte	0xef, 0x39, 0xfa, 0xfe, 0x42, 0x2e, 0xe6, 0x3f, 0x02, 0x20, 0x2a, 0xfa, 0x0b, 0xab, 0xfc, 0x3f
        /*0020*/ 	.byte	0xf9, 0x2c, 0x92, 0x7c, 0xa7, 0x6c, 0x09, 0x40, 0xc9, 0x79, 0x44, 0x3c, 0x64, 0x26, 0x13, 0x40
        /*0030*/ 	.byte	0xca, 0x01, 0xcf, 0x3a, 0x27, 0x51, 0x1a, 0x40, 0x30, 0xcc, 0x2d, 0xf3, 0xe1, 0x0c, 0x21, 0x40
        /*0040*/ 	.byte	0x0d, 0xb7, 0xfc, 0x82, 0x8e, 0x35, 0x25, 0x40
.L_8:


//--------------------- .text._Z8cointossP17curandStateXORWOWPjS1_ --------------------------
	.section	.text._Z8cointossP17curandStateXORWOWPjS1_,"ax",@progbits
	.align	128
        .global         _Z8cointossP17curandStateXORWOWPjS1_
        .type           _Z8cointossP17curandStateXORWOWPjS1_,@function
        .size           _Z8cointossP17curandStateXORWOWPjS1_,(.L_x_32 - _Z8cointossP17curandStateXORWOWPjS1_)
        .other          _Z8cointossP17curandStateXORWOWPjS1_,@"STO_CUDA_ENTRY STV_DEFAULT"
_Z8cointossP17curandStateXORWOWPjS1_:
.text._Z8cointossP17curandStateXORWOWPjS1_:
[----:B------:R-:W0:Y:S01]  /*0000*/  LDC R1, c[0x0][0x37c] ;  /* 0x0000df00ff017b82 */ /* 0x000e220000000800 */
[----:B------:R-:W1:Y:S01]  /*0010*/  S2R R18, SR_TID.X ;  /* 0x0000000000127919 */ /* 0x000e620000002100 */
[----:B------:R-:W2:Y:S06]  /*0020*/  LDCU UR5, c[0x0][0x2fc] ;  /* 0x00005f80ff0577ac */ /* 0x000eac0008000800 */
[----:B------:R-:W3:Y:S01]  /*0030*/  LDC.64 R16, c[0x0][0x380] ;  /* 0x0000e000ff107b82 */ /* 0x000ee20000000a00 */
[----:B0-----:R-:W-:Y:S01]  /*0040*/  VIADD R1, R1, 0xffffffe8 ;  /* 0xffffffe801017836 */ /* 0x001fe20000000000 */
[----:B------:R-:W1:Y:S01]  /*0050*/  S2R R3, SR_CTAID.X ;  /* 0x0000000000037919 */ /* 0x000e620000002500 */
[----:B------:R-:W1:Y:S01]  /*0060*/  LDCU UR4, c[0x0][0x360] ;  /* 0x00006c00ff0477ac */ /* 0x000e620008000800 */
[----:B------:R-:W-:Y:S02]  /*0070*/  BSSY.RECONVERGENT B0, `(.L_x_0) ;  /* 0x00000e8000007945 */ /* 0x000fe40003800200 */
[----:B------:R-:W-:Y:S01]  /*0080*/  R2UR UR6, R1 ;  /* 0x00000000010672ca */ /* 0x000fe200000e0000 */
[----:B------:R-:W0:Y:S01]  /*0090*/  LDCU.64 UR36, c[0x0][0x358] ;  /* 0x00006b00ff2477ac */ /* 0x000e220008000a00 */
[----:B-1----:R-:W-:Y:S01]  /*00a0*/  IMAD R18, R3, UR4, R18 ;  /* 0x0000000403127c24 */ /* 0x002fe2000f8e0212 */
[----:B------:R-:W1:Y:S01]  /*00b0*/  LDCU UR4, c[0x0][0x2f8] ;  /* 0x00005f00ff0477ac */ /* 0x000e620008000800 */
[----:B------:R-:W-:-:S02]  /*00c0*/  IMAD.MOV.U32 R3, RZ, RZ, -0x266e14b1 ;  /* 0xd991eb4fff037424 */ /* 0x000fc400078e00ff */
[C---:B---3--:R-:W-:Y:S01]  /*00d0*/  IMAD.WIDE R16, R18.reuse, 0x30, R16 ;  /* 0x0000003012107825 */ /* 0x048fe200078e0210 */
[C---:B------:R-:W-:Y:S02]  /*00e0*/  LOP3.LUT R0, R18.reuse, 0xaad26b49, RZ, 0x3c, !PT ;  /* 0xaad26b4912007812 */ /* 0x040fe400078e3cff */
[----:B------:R-:W-:-:S03]  /*00f0*/  ISETP.GT.AND P0, PT, R18, -0x1, PT ;  /* 0xffffffff1200780c */ /* 0x000fc60003f04270 */
[----:B------:R-:W-:Y:S01]  /*0100*/  IMAD R0, R0, 0x4182bed5, RZ ;  /* 0x4182bed500007824 */ /* 0x000fe200078e02ff */
[----:B------:R-:W-:Y:S02]  /*0110*/  SEL R3, R3, 0x8bf16996, P0 ;  /* 0x8bf1699603037807 */ /* 0x000fe40000000000 */
[----:B------:R-:W-:Y:S01]  /*0120*/  ISETP.NE.AND P0, PT, R18, RZ, PT ;  /* 0x000000ff1200720c */ /* 0x000fe20003f05270 */
[C---:B------:R-:W-:Y:S01]  /*0130*/  VIADD R5, R0.reuse, 0x75bcd15 ;  /* 0x075bcd1500057836 */ /* 0x040fe20000000000 */
[C---:B------:R-:W-:Y:S01]  /*0140*/  IADD3 R4, PT, PT, R3.reuse, 0x64f0c9, R0 ;  /* 0x0064f0c903047810 */ /* 0x040fe20007ffe000 */
[C---:B------:R-:W-:Y:S01]  /*0150*/  VIADD R9, R0.reuse, 0x583f19 ;  /* 0x00583f1900097836 */ /* 0x040fe20000000000 */
[----:B------:R-:W-:Y:S01]  /*0160*/  LOP3.LUT R6, R0, 0x159a55e5, RZ, 0x3c, !PT ;  /* 0x159a55e500067812 */ /* 0x000fe200078e3cff */
[C---:B------:R-:W-:Y:S01]  /*0170*/  VIADD R7, R3.reuse, 0x1f123bb5 ;  /* 0x1f123bb503077836 */ /* 0x040fe20000000000 */
[----:B------:R-:W-:Y:S01]  /*0180*/  LOP3.LUT R8, R3, 0x5491333, RZ, 0x3c, !PT ;  /* 0x0549133303087812 */ /* 0x000fe200078e3cff */
[----:B0-----:R0:W-:Y:S01]  /*0190*/  STG.E.64 desc[UR36][R16.64], R4 ;  /* 0x0000000410007986 */ /* 0x0011e2000c101b24 */
[----:B-1----:R-:W-:-:S03]  /*01a0*/  UIADD3 UR38, UP0, UPT, UR6, UR4, URZ ;  /* 0x0000000406267290 */ /* 0x002fc6000ff1e0ff */
[----:B------:R0:W-:Y:S01]  /*01b0*/  STG.E.64 desc[UR36][R16.64+0x8], R6 ;  /* 0x0000080610007986 */ /* 0x0001e2000c101b24 */
[----:B--2---:R-:W-:-:S03]  /*01c0*/  UIADD3.X UR39, UPT, UPT, URZ, UR5, URZ, UP0, !UPT ;  /* 0x00000005ff277290 */ /* 0x004fc600087fe4ff */
[----:B------:R0:W-:Y:S01]  /*01d0*/  STG.E.64 desc[UR36][R16.64+0x10], R8 ;  /* 0x0000100810007986 */ /* 0x0001e2000c101b24 */
[----:B------:R-:W-:Y:S08]  /*01e0*/  @!P0 BRA `(.L_x_1) ;  /* 0x0000000c00408947 */ /* 0x000ff00003800000 */
[--C-:B------:R-:W-:Y:S01]  /*01f0*/  SHF.R.S32.HI R0, RZ, 0x1f, R18.reuse ;  /* 0x0000001fff007819 */ /* 0x100fe20000011412 */
[----:B------:R-:W-:Y:S02]  /*0200*/  IMAD.MOV.U32 R11, RZ, RZ, R18 ;  /* 0x000000ffff0b7224 */ /* 0x000fe400078e0012 */
[----:B------:R-:W-:-:S07]  /*0210*/  IMAD.MOV.U32 R10, RZ, RZ, RZ ;  /* 0x000000ffff0a7224 */ /* 0x000fce00078e00ff */
.L_x_7:
[----:B------:R-:W-:Y:S01]  /*0220*/  LOP3.LUT R12, R11, 0x3, RZ, 0xc0, !PT ;  /* 0x000000030b0c7812 */ /* 0x000fe200078ec0ff */
[----:B------:R-:W-:Y:S03]  /*0230*/  BSSY.RECONVERGENT B1, `(.L_x_2) ;  /* 0x00000c5000017945 */ /* 0x000fe60003800200 */
[----:B------:R-:W-:-:S04]  /*0240*/  ISETP.NE.U32.AND P0, PT, R12, RZ, PT ;  /* 0x000000ff0c00720c */ /* 0x000fc80003f05070 */
[----:B------:R-:W-:-:S13]  /*0250*/  ISETP.NE.AND.EX P0, PT, RZ, RZ, PT, P0 ;  /* 0x000000ffff00720c */ /* 0x000fda0003f05300 */
[----:B-1----:R-:W-:Y:S05]  /*0260*/  @!P0 BRA `(.L_x_3) ;  /* 0x0000000c00048947 */ /* 0x002fea0003800000 */
[----:B0-----:R-:W0:Y:S01]  /*0270*/  LDC.64 R6, c[0x4][0x8] ;  /* 0x01000200ff067b82 */ /* 0x001e220000000a00 */
[----:B------:R-:W-:Y:S02]  /*0280*/  IMAD.MOV.U32 R13, RZ, RZ, RZ ;  /* 0x000000ffff0d7224 */ /* 0x000fe400078e00ff */
[----:B0-----:R-:W-:-:S07]  /*0290*/  IMAD.WIDE.U32 R6, R10, 0xc80, R6 ;  /* 0x00000c800a067825 */ /* 0x001fce00078e0006 */
.L_x_6:
[----:B-1----:R-:W-:Y:S01]  /*02a0*/  IMAD.MOV.U32 R15, RZ, RZ, RZ ;  /* 0x000000ffff0f7224 */ /* 0x002fe200078e00ff */
[----:B------:R-:W-:Y:S01]  /*02b0*/  CS2R R4, SRZ ;  /* 0x0000000000047805 */ /* 0x000fe2000001ff00 */
[----:B------:R-:W-:Y:S01]  /*02c0*/  IMAD.MOV.U32 R19, RZ, RZ, RZ ;  /* 0x000000ffff137224 */ /* 0x000fe200078e00ff */
[----:B------:R-:W-:-:S07]  /*02d0*/  CS2R R2, SRZ ;  /* 0x0000000000027805 */ /* 0x000fce000001ff00 */
.L_x_5:
[----:B------:R-:W-:-:S05]  /*02e0*/  IMAD.WIDE.U32 R8, R19, 0x4, R16 ;  /* 0x0000000413087825 */ /* 0x000fca00078e0010 */
[----:B------:R0:W5:Y:S01]  /*02f0*/  LDG.E R14, desc[UR36][R8.64+0x4] ;  /* 0x00000424080e7981 */ /* 0x000162000c1e1900 */
[----:B------:R-:W-:Y:S02]  /*0300*/  IMAD.SHL.U32 R20, R19, 0x20, RZ ;  /* 0x0000002013147824 */ /* 0x000fe400078e00ff */
[----:B------:R-:W-:-:S07]  /*0310*/  IMAD.MOV.U32 R21, RZ, RZ, RZ ;  /* 0x000000ffff157224 */ /* 0x000fce00078e00ff */
.L_x_4:
[----:B-----5:R-:W-:Y:S01]  /*0320*/  SHF.R.U32.HI R24, RZ, R21, R14 ;  /* 0x00000015ff187219 */ /* 0x020fe2000001160e */
[----:B0-----:R-:W-:-:S03]  /*0330*/  IMAD.IADD R8, R20, 0x1, R21 ;  /* 0x0000000114087824 */ /* 0x001fc600078e0215 */
[----:B------:R-:W-:-:S04]  /*0340*/  LOP3.LUT R9, R24, 0x1, RZ, 0xc0, !PT ;  /* 0x0000000118097812 */ /* 0x000fc800078ec0ff */
[----:B------:R-:W-:Y:S01]  /*0350*/  ISETP.NE.U32.AND P0, PT, R9, 0x1, PT ;  /* 0x000000010900780c */ /* 0x000fe20003f05070 */
[----:B------:R-:W-:-:S03]  /*0360*/  IMAD R9, R8, 0x5, RZ ;  /* 0x0000000508097824 */ /* 0x000fc600078e02ff */
[----:B------:R-:W-:Y:S01]  /*0370*/  R2P PR, R24, 0x7e ;  /* 0x0000007e18007804 */ /* 0x000fe20000000000 */
[----:B------:R-:W-:-:S08]  /*0380*/  IMAD.WIDE.U32 R8, R9, 0x4, R6 ;  /* 0x0000000409087825 */ /* 0x000fd000078e0006 */
[----:B------:R-:W2:Y:S04]  /*0390*/  @!P0 LDG.E R22, desc[UR36][R8.64+0x10] ;  /* 0x0000102408168981 */ /* 0x000ea8000c1e1900 */
[----:B------:R-:W3:Y:S04]  /*03a0*/  @P1 LDG.E R26, desc[UR36][R8.64+0x24] ;  /* 0x00002424081a1981 */ /* 0x000ee8000c1e1900 */
[----:B------:R-:W4:Y:S04]  /*03b0*/  @P2 LDG.E R28, desc[UR36][R8.64+0x38] ;  /* 0x00003824081c2981 */ /* 0x000f28000c1e1900 */
[----:B------:R-:W4:Y:S04]  /*03c0*/  @P3 LDG.E R23, desc[UR36][R8.64+0x4c] ;  /* 0x00004c2408173981 */ /* 0x000f28000c1e1900 */
[----:B------:R-:W4:Y:S01]  /*03d0*/  @P1 LDG.E R25, desc[UR36][R8.64+0x20] ;  /* 0x0000202408191981 */ /* 0x000f22000c1e1900 */
[----:B--2---:R-:W-:-:S03]  /*03e0*/  @!P0 LOP3.LUT R5, R5, R22, RZ, 0x3c, !PT ;  /* 0x0000001605058212 */ /* 0x004fc600078e3cff */
[----:B------:R-:W2:Y:S01]  /*03f0*/  @!P0 LDG.E R22, desc[UR36][R8.64] ;  /* 0x0000002408168981 */ /* 0x000ea2000c1e1900 */
[----:B---3--:R-:W-:-:S03]  /*0400*/  @P1 LOP3.LUT R5, R5, R26, RZ, 0x3c, !PT ;  /* 0x0000001a05051212 */ /* 0x008fc600078e3cff */
[----:B------:R-:W3:Y:S01]  /*0410*/  @P4 LDG.E R26, desc[UR36][R8.64+0x60] ;  /* 0x00006024081a4981 */ /* 0x000ee2000c1e1900 */
[----:B----4-:R-:W-:-:S03]  /*0420*/  @P2 LOP3.LUT R5, R5, R28, RZ, 0x3c, !PT ;  /* 0x0000001c05052212 */ /* 0x010fc600078e3cff */
[----:B------:R-:W4:Y:S01]  /*0430*/  @P5 LDG.E R28, desc[UR36][R8.64+0x74] ;  /* 0x00007424081c5981 */ /* 0x000f22000c1e1900 */
[----:B------:R-:W-:-:S03]  /*0440*/  @P3 LOP3.LUT R5, R5, R23, RZ, 0x3c, !PT ;  /* 0x0000001705053212 */ /* 0x000fc600078e3cff */
[----:B------:R-:W4:Y:S01]  /*0450*/  @!P0 LDG.E R23, desc[UR36][R8.64+0x4] ;  /* 0x0000042408178981 */ /* 0x000f22000c1e1900 */
[----:B--2---:R-:W-:-:S03]  /*0460*/  @!P0 LOP3.LUT R15, R15, R22, RZ, 0x3c, !PT ;  /* 0x000000160f0f8212 */ /* 0x004fc600078e3cff */
[----:B------:R-:W2:Y:S01]  /*0470*/  @!P0 LDG.E R22, desc[UR36][R8.64+0x8] ;  /* 0x0000082408168981 */ /* 0x000ea2000c1e1900 */
[----:B---3--:R-:W-:-:S03]  /*0480*/  @P4 LOP3.LUT R5, R5, R26, RZ, 0x3c, !PT ;  /* 0x0000001a05054212 */ /* 0x008fc600078e3cff */
[----:B------:R-:W3:Y:S01]  /*0490*/  @P1 LDG.E R26, desc[UR36][R8.64+0x14] ;  /* 0x00001424081a1981 */ /* 0x000ee2000c1e1900 */
[----:B----4-:R-:W-:-:S03]  /*04a0*/  @!P0 LOP3.LUT R2, R2, R23, RZ, 0x3c, !PT ;  /* 0x0000001702028212 */ /* 0x010fc600078e3cff */
[----:B------:R-:W4:Y:S01]  /*04b0*/  @!P0 LDG.E R23, desc[UR36][R8.64+0xc] ;  /* 0x00000c2408178981 */ /* 0x000f22000c1e1900 */
[----:B--2---:R-:W-:-:S03]  /*04c0*/  @!P0 LOP3.LUT R3, R3, R22, RZ, 0x3c, !PT ;  /* 0x0000001603038212 */ /* 0x004fc600078e3cff */
[----:B------:R-:W2:Y:S01]  /*04d0*/  @P1 LDG.E R22, desc[UR36][R8.64+0x1c] ;  /* 0x00001c2408161981 */ /* 0x000ea2000c1e1900 */
[----:B---3--:R-:W-:-:S03]  /*04e0*/  @P1 LOP3.LUT R15, R15, R26, RZ, 0x3c, !PT ;  /* 0x0000001a0f0f1212 */ /* 0x008fc600078e3cff */
[----:B------:R-:W3:Y:S01]  /*04f0*/  @P2 LDG.E R26, desc[UR36][R8.64+0x28] ;  /* 0x00002824081a2981 */ /* 0x000ee2000c1e1900 */
[----:B----4-:R-:W-:-:S03]  /*0500*/  @!P0 LOP3.LUT R4, R4, R23, RZ, 0x3c, !PT ;  /* 0x0000001704048212 */ /* 0x010fc600078e3cff */
[----:B------:R-:W4:Y:S01]  /*0510*/  @P1 LDG.E R23, desc[UR36][R8.64+0x18] ;  /* 0x0000182408171981 */ /* 0x000f22000c1e1900 */
[----:B------:R-:W-:-:S03]  /*0520*/  @P1 LOP3.LUT R4, R4, R25, RZ, 0x3c, !PT ;  /* 0x0000001904041212 */ /* 0x000fc600078e3cff */
[----:B------:R-:W4:Y:S01]  /*0530*/  @P2 LDG.E R25, desc[UR36][R8.64+0x34] ;  /* 0x0000342408192981 */ /* 0x000f22000c1e1900 */
[----:B--2---:R-:W-:-:S03]  /*0540*/  @P1 LOP3.LUT R3, R3, R22, RZ, 0x3c, !PT ;  /* 0x0000001603031212 */ /* 0x004fc600078e3cff */
[----:B------:R-:W2:Y:S01]  /*0550*/  @P2 LDG.E R22, desc[UR36][R8.64+0x30] ;  /* 0x0000302408162981 */ /* 0x000ea2000c1e1900 */
[----:B---3--:R-:W-:-:S03]  /*0560*/  @P2 LOP3.LUT R15, R15, R26, RZ, 0x3c, !PT ;  /* 0x0000001a0f0f2212 */ /* 0x008fc600078e3cff */
[----:B------:R-:W3:Y:S01]  /*0570*/  @P3 LDG.E R26, desc[UR36][R8.64+0x3c] ;  /* 0x00003c24081a3981 */ /* 0x000ee2000c1e1900 */
[----:B----4-:R-:W-:-:S03]  /*0580*/  @P1 LOP3.LUT R2, R2, R23, RZ, 0x3c, !PT ;  /* 0x0000001702021212 */ /* 0x010fc600078e3cff */
        /* <DEDUP_REMOVED lines=25> */
[----:B------:R-:W-:Y:S02]  /*0720*/  LOP3.LUT P0, RZ, R24, 0x80, RZ, 0xc0, !PT ;  /* 0x0000008018ff7812 */ /* 0x000fe4000780c0ff */
[----:B------:R-:W-:Y:S02]  /*0730*/  @P5 LOP3.LUT R4, R4, R25, RZ, 0x3c, !PT ;  /* 0x0000001904045212 */ /* 0x000fe400078e3cff */
[----:B------:R-:W4:Y:S01]  /*0740*/  @P6 LDG.E R25, desc[UR36][R8.64+0x84] ;  /* 0x0000842408196981 */ /* 0x000f22000c1e1900 */
[----:B--2---:R-:W-:-:S03]  /*0750*/  @P5 LOP3.LUT R3, R3, R22, RZ, 0x3c, !PT ;  /* 0x0000001603035212 */ /* 0x004fc600078e3cff */
[----:B------:R-:W2:Y:S01]  /*0760*/  @P6 LDG.E R22, desc[UR36][R8.64+0x80] ;  /* 0x0000802408166981 */ /* 0x000ea2000c1e1900 */
[----:B---3--:R-:W-:-:S04]  /*0770*/  @P6 LOP3.LUT R15, R15, R26, RZ, 0x3c, !PT ;  /* 0x0000001a0f0f6212 */ /* 0x008fc800078e3cff */
[----:B------:R-:W3:Y:S01]  /*0780*/  @P0 LDG.E R26, desc[UR36][R8.64+0x8c] ;  /* 0x00008c24081a0981 */ /* 0x000ee2000c1e1900 */
[----:B----4-:R-:W-:-:S03]  /*0790*/  @P5 LOP3.LUT R2, R2, R23, RZ, 0x3c, !PT ;  /* 0x0000001702025212 */ /* 0x010fc600078e3cff */
[----:B------:R-:W4:Y:S01]  /*07a0*/  @P6 LDG.E R23, desc[UR36][R8.64+0x7c] ;  /* 0x00007c2408176981 */ /* 0x000f22000c1e1900 */
[----:B------:R-:W-:-:S03]  /*07b0*/  @P5 LOP3.LUT R5, R5, R28, RZ, 0x3c, !PT ;  /* 0x0000001c05055212 */ /* 0x000fc600078e3cff */
        /* <DEDUP_REMOVED lines=9> */
[----:B------:R-:W-:Y:S02]  /*0850*/  @P6 LOP3.LUT R5, R5, R28, RZ, 0x3c, !PT ;  /* 0x0000001c05056212 */ /* 0x000fe400078e3cff */
[----:B------:R-:W-:Y:S02]  /*0860*/  @P0 LOP3.LUT R4, R4, R25, RZ, 0x3c, !PT ;  /* 0x0000001904040212 */ /* 0x000fe400078e3cff */
[----:B--2---:R-:W-:Y:S02]  /*0870*/  @P0 LOP3.LUT R3, R3, R22, RZ, 0x3c, !PT ;  /* 0x0000001603030212 */ /* 0x004fe400078e3cff */
[----:B---3--:R-:W-:Y:S02]  /*0880*/  @P0 LOP3.LUT R5, R5, R26, RZ, 0x3c, !PT ;  /* 0x0000001a05050212 */ /* 0x008fe400078e3cff */
[----:B----4-:R-:W-:Y:S02]  /*0890*/  @P0 LOP3.LUT R2, R2, R23, RZ, 0x3c, !PT ;  /* 0x0000001702020212 */ /* 0x010fe400078e3cff */
[----:B------:R-:W-:-:S13]  /*08a0*/  R2P PR, R24.B1, 0x7f ;  /* 0x0000007f18007804 */ /* 0x000fda0000001000 */
[----:B------:R-:W2:Y:S04]  /*08b0*/  @P0 LDG.E R22, desc[UR36][R8.64+0xa0] ;  /* 0x0000a02408160981 */ /* 0x000ea8000c1e1900 */
[----:B------:R-:W3:Y:S04]  /*08c0*/  @P1 LDG.E R28, desc[UR36][R8.64+0xb4] ;  /* 0x0000b424081c1981 */ /* 0x000ee8000c1e1900 */
[----:B------:R-:W4:Y:S04]  /*08d0*/  @P0 LDG.E R23, desc[UR36][R8.64+0xa4] ;  /* 0x0000a42408170981 */ /* 0x000f28000c1e1900 */
[----:B------:R-:W4:Y:S04]  /*08e0*/  @P0 LDG.E R26, desc[UR36][R8.64+0xa8] ;  /* 0x0000a824081a0981 */ /* 0x000f28000c1e1900 */
        /* <DEDUP_REMOVED lines=8> */
[----:B------:R-:W2:Y:S01]  /*0970*/  @P2 LDG.E R26, desc[UR36][R8.64+0xc8] ;  /* 0x0000c824081a2981 */ /* 0x000ea2000c1e1900 */
[----:B------:R-:W-:-:S03]  /*0980*/  @P0 LOP3.LUT R4, R4, R25, RZ, 0x3c, !PT ;  /* 0x0000001904040212 */ /* 0x000fc600078e3cff */
[----:B------:R-:W2:Y:S01]  /*0990*/  @P2 LDG.E R25, desc[UR36][R8.64+0xcc] ;  /* 0x0000cc2408192981 */ /* 0x000ea2000c1e1900 */
[----:B---3--:R-:W-:Y:S02]  /*09a0*/  @P0 LOP3.LUT R5, R5, R28, RZ, 0x3c, !PT ;  /* 0x0000001c05050212 */ /* 0x008fe400078e3cff */
[----:B------:R-:W-:Y:S02]  /*09b0*/  LOP3.LUT P0, RZ, R24, 0x8000, RZ, 0xc0, !PT ;  /* 0x0000800018ff7812 */ /* 0x000fe4000780c0ff */
[----:B----4-:R-:W-:Y:S01]  /*09c0*/  @P1 LOP3.LUT R2, R2, R23, RZ, 0x3c, !PT ;  /* 0x0000001702021212 */ /* 0x010fe200078e3cff */
[----:B------:R-:W3:Y:S01]  /*09d0*/  @P1 LDG.E R24, desc[UR36][R8.64+0xc4] ;  /* 0x0000c42408181981 */ /* 0x000ee2000c1e1900 */
[----:B--2---:R-:W-:-:S03]  /*09e0*/  @P1 LOP3.LUT R3, R3, R22, RZ, 0x3c, !PT ;  /* 0x0000001603031212 */ /* 0x004fc600078e3cff */
[----:B------:R-:W2:Y:S01]  /*09f0*/  @P1 LDG.E R23, desc[UR36][R8.64+0xc0] ;  /* 0x0000c02408171981 */ /* 0x000ea2000c1e1900 */
[----:B------:R-:W-:-:S03]  /*0a00*/  @P2 LOP3.LUT R15, R15, R26, RZ, 0x3c, !PT ;  /* 0x0000001a0f0f2212 */ /* 0x000fc600078e3cff */
[----:B------:R-:W4:Y:S04]  /*0a10*/  @P3 LDG.E R26, desc[UR36][R8.64+0xdc] ;  /* 0x0000dc24081a3981 */ /* 0x000f28000c1e1900 */
[----:B------:R-:W4:Y:S01]  /*0a20*/  @P2 LDG.E R22, desc[UR36][R8.64+0xd0] ;  /* 0x0000d02408162981 */ /* 0x000f22000c1e1900 */
[----:B------:R-:W-:-:S03]  /*0a30*/  @P2 LOP3.LUT R2, R2, R25, RZ, 0x3c, !PT ;  /* 0x0000001902022212 */ /* 0x000fc600078e3cff */
[----:B------:R-:W4:Y:S04]  /*0a40*/  @P3 LDG.E R25, desc[UR36][R8.64+0xe0] ;  /* 0x0000e02408193981 */ /* 0x000f28000c1e1900 */
[----:B------:R-:W4:Y:S01]  /*0a50*/  @P0 LDG.E R27, desc[UR36][R8.64+0x138] ;  /* 0x00013824081b0981 */ /* 0x000f22000c1e1900 */
[----:B---3--:R-:W-:-:S03]  /*0a60*/  @P1 LOP3.LUT R5, R5, R24, RZ, 0x3c, !PT ;  /* 0x0000001805051212 */ /* 0x008fc600078e3cff */
[----:B------:R-:W3:Y:S01]  /*0a70*/  @P2 LDG.E R24, desc[UR36][R8.64+0xd8] ;  /* 0x0000d82408182981 */ /* 0x000ee2000c1e1900 */
[----:B--2---:R-:W-:-:S03]  /*0a80*/  @P1 LOP3.LUT R4, R4, R23, RZ, 0x3c, !PT ;  /* 0x0000001704041212 */ /* 0x004fc600078e3cff */
[----:B------:R-:W2:Y:S01]  /*0a90*/  @P2 LDG.E R23, desc[UR36][R8.64+0xd4] ;  /* 0x0000d42408172981 */ /* 0x000ea2000c1e1900 */
[----:B----4-:R-:W-:-:S03]  /*0aa0*/  @P3 LOP3.LUT R15, R15, R26, RZ, 0x3c, !PT ;  /* 0x0000001a0f0f3212 */ /* 0x010fc600078e3cff */
[----:B------:R-:W4:Y:S01]  /*0ab0*/  @P4 LDG.E R26, desc[UR36][R8.64+0xf0] ;  /* 0x0000f024081a4981 */ /* 0x000f22000c1e1900 */
[----:B------:R-:W-:-:S03]  /*0ac0*/  @P2 LOP3.LUT R3, R3, R22, RZ, 0x3c, !PT ;  /* 0x0000001603032212 */ /* 0x000fc600078e3cff */
[----:B------:R-:W4:Y:S01]  /*0ad0*/  @P3 LDG.E R22, desc[UR36][R8.64+0xe4] ;  /* 0x0000e42408163981 */ /* 0x000f22000c1e1900 */
[----:B------:R-:W-:-:S03]  /*0ae0*/  @P3 LOP3.LUT R2, R2, R25, RZ, 0x3c, !PT ;  /* 0x0000001902023212 */ /* 0x000fc600078e3cff */
        /* <DEDUP_REMOVED lines=39> */
[----:B------:R-:W-:-:S05]  /*0d60*/  VIADD R21, R21, 0x10 ;  /* 0x0000001015157836 */ /* 0x000fca0000000000 */
[----:B------:R-:W-:Y:S02]  /*0d70*/  ISETP.NE.AND P1, PT, R21, 0x20, PT ;  /* 0x000000201500780c */ /* 0x000fe40003f25270 */
[----:B------:R-:W-:Y:S02]  /*0d80*/  @P0 LOP3.LUT R2, R2, R25, RZ, 0x3c, !PT ;  /* 0x0000001902020212 */ /* 0x000fe400078e3cff */
[----:B---3--:R-:W-:Y:S02]  /*0d90*/  @P6 LOP3.LUT R5, R5, R24, RZ, 0x3c, !PT ;  /* 0x0000001805056212 */ /* 0x008fe400078e3cff */
[----:B--2---:R-:W-:Y:S02]  /*0da0*/  @P6 LOP3.LUT R4, R4, R23, RZ, 0x3c, !PT ;  /* 0x0000001704046212 */ /* 0x004fe400078e3cff */
[----:B----4-:R-:W-:Y:S02]  /*0db0*/  @P0 LOP3.LUT R5, R5, R26, RZ, 0x3c, !PT ;  /* 0x0000001a05050212 */ /* 0x010fe400078e3cff */
[----:B------:R-:W-:-:S02]  /*0dc0*/  @P0 LOP3.LUT R4, R4, R27, RZ, 0x3c, !PT ;  /* 0x0000001b04040212 */ /* 0x000fc400078e3cff */
[----:B------:R-:W-:Y:S01]  /*0dd0*/  @P0 LOP3.LUT R3, R3, R22, RZ, 0x3c, !PT ;  /* 0x0000001603030212 */ /* 0x000fe200078e3cff */
[----:B------:R-:W-:Y:S06]  /*0de0*/  @P1 BRA `(.L_x_4) ;  /* 0xfffffff4004c1947 */ /* 0x000fec000383ffff */
[----:B------:R-:W-:-:S05]  /*0df0*/  VIADD R19, R19, 0x1 ;  /* 0x0000000113137836 */ /* 0x000fca0000000000 */
[----:B------:R-:W-:-:S13]  /*0e00*/  ISETP.NE.AND P0, PT, R19, 0x5, PT ;  /* 0x000000051300780c */ /* 0x000fda0003f05270 */
[----:B------:R-:W-:Y:S05]  /*0e10*/  @P0 BRA `(.L_x_5) ;  /* 0xfffffff400300947 */ /* 0x000fea000383ffff */
[----:B------:R1:W-:Y:S01]  /*0e20*/  STG.E.64 desc[UR36][R16.64+0x8], R2 ;  /* 0x0000080210007986 */ /* 0x0003e2000c101b24 */
[----:B------:R-:W-:-:S03]  /*0e30*/  VIADD R13, R13, 0x1 ;  /* 0x000000010d0d7836 */ /* 0x000fc60000000000 */
[----:B------:R1:W-:Y:S02]  /*0e40*/  STG.E.64 desc[UR36][R16.64+0x10], R4 ;  /* 0x0000100410007986 */ /* 0x0003e4000c101b24 */
[----:B------:R-:W-:Y:S02]  /*0e50*/  ISETP.GE.U32.AND P0, PT, R13, R12, PT ;  /* 0x0000000c0d00720c */ /* 0x000fe40003f06070 */
[----:B------:R1:W-:Y:S11]  /*0e60*/  STG.E desc[UR36][R16.64+0x4], R15 ;  /* 0x0000040f10007986 */ /* 0x0003f6000c101924 */
[----:B------:R-:W-:Y:S05]  /*0e70*/  @!P0 BRA `(.L_x_6) ;  /* 0xfffffff400088947 */ /* 0x000fea000383ffff */
.L_x_3:
[----:B------:R-:W-:Y:S05]  /*0e80*/  BSYNC.RECONVERGENT B1 ;  /* 0x0000000000017941 */ /* 0x000fea0003800200 */
.L_x_2:
[C---:B------:R-:W-:Y:S01]  /*0e90*/  ISETP.GT.U32.AND P0, PT, R11.reuse, 0x3, PT ;  /* 0x000000030b00780c */ /* 0x040fe20003f04070 */
[----:B------:R-:W-:Y:S01]  /*0ea0*/  VIADD R10, R10, 0x1 ;  /* 0x000000010a0a7836 */ /* 0x000fe20000000000 */
[--C-:B------:R-:W-:Y:S02]  /*0eb0*/  SHF.R.U64 R11, R11, 0x2, R0.reuse ;  /* 0x000000020b0b7819 */ /* 0x100fe40000001200 */
[----:B------:R-:W-:Y:S02]  /*0ec0*/  ISETP.GT.U32.AND.EX P0, PT, R0, RZ, PT, P0 ;  /* 0x000000ff0000720c */ /* 0x000fe40003f04100 */
[----:B------:R-:W-:-:S11]  /*0ed0*/  SHF.R.U32.HI R0, RZ, 0x2, R0 ;  /* 0x00000002ff007819 */ /* 0x000fd60000011600 */
[----:B------:R-:W-:Y:S05]  /*0ee0*/  @P0 BRA `(.L_x_7) ;  /* 0xfffffff000cc0947 */ /* 0x000fea000383ffff */
.L_x_1:
[----:B------:R-:W-:Y:S05]  /*0ef0*/  BSYNC.RECONVERGENT B0 ;  /* 0x0000000000007941 */ /* 0x000fea0003800200 */
.L_x_0:
[----:B------:R2:W-:Y:S01]  /*0f00*/  STG.E.64 desc[UR36][R16.64+0x18], RZ ;  /* 0x000018ff10007986 */ /* 0x0005e2000c101b24 */
[----:B-1----:R-:W-:-:S03]  /*0f10*/  IMAD.MOV.U32 R2, RZ, RZ, RZ ;  /* 0x000000ffff027224 */ /* 0x002fc600078e00ff */
[----:B------:R2:W-:Y:S04]  /*0f20*/  STG.E desc[UR36][R16.64+0x20], RZ ;  /* 0x000020ff10007986 */ /* 0x0005e8000c101924 */
[----:B------:R2:W-:Y:S02]  /*0f30*/  STG.E.64 desc[UR36][R16.64+0x28], RZ ;  /* 0x000028ff10007986 */ /* 0x0005e4000c101b24 */
.L_x_20:
[----:B0-----:R-:W3:Y:S04]  /*0f40*/  LDG.E.64 R4, desc[UR36][R16.64] ;  /* 0x0000002410047981 */ /* 0x001ee8000c1e1b00 */
[----:B------:R-:W4:Y:S04]  /*0f50*/  LDG.E.64 R10, desc[UR36][R16.64+0x10] ;  /* 0x00001024100a7981 */ /* 0x000f28000c1e1b00 */
[----:B------:R-:W5:Y:S01]  /*0f60*/  LDG.E.64 R14, desc[UR36][R16.64+0x8] ;  /* 0x00000824100e7981 */ /* 0x000f62000c1e1b00 */
[----:B------:R-:W-:Y:S01]  /*0f70*/  IMAD.MOV.U32 R20, RZ, RZ, 0x0 ;  /* 0x00000000ff147424 */ /* 0x000fe200078e00ff */
[----:B------:R-:W-:Y:S05]  /*0f80*/  YIELD ;  /* 0x0000000000007946 */ /* 0x000fea0003800000 */
[----:B------:R-:W-:Y:S01]  /*0f90*/  IMAD.MOV.U32 R21, RZ, RZ, 0x3fd80000 ;  /* 0x3fd80000ff157424 */ /* 0x000fe200078e00ff */
[----:B------:R-:W-:Y:S01]  /*0fa0*/  BSSY.RECONVERGENT B0, `(.L_x_8) ;  /* 0x000002f000007945 */ /* 0x000fe20003800200 */
[----:B---3--:R-:W-:-:S04]  /*0fb0*/  SHF.R.U32.HI R0, RZ, 0x2, R5 ;  /* 0x00000002ff007819 */ /* 0x008fc80000011605 */
[----:B------:R-:W-:Y:S01]  /*0fc0*/  LOP3.LUT R0, R0, R5, RZ, 0x3c, !PT ;  /* 0x0000000500007212 */ /* 0x000fe200078e3cff */
[----:B----4-:R-:W-:Y:S01]  /*0fd0*/  IMAD.SHL.U32 R3, R11, 0x10, RZ ;  /* 0x000000100b037824 */ /* 0x010fe200078e00ff */
[----:B------:R0:W-:Y:S01]  /*0fe0*/  STG.E.64 desc[UR36][R16.64+0x8], R10 ;  /* 0x0000080a10007986 */ /* 0x0001e2000c101b24 */
[----:B-----5:R-:W-:Y:S02]  /*0ff0*/  SHF.R.U32.HI R7, RZ, 0x2, R14 ;  /* 0x00000002ff077819 */ /* 0x020fe4000001160e */
[----:B------:R-:W-:Y:S02]  /*1000*/  IMAD.SHL.U32 R5, R0, 0x2, RZ ;  /* 0x0000000200057824 */ /* 0x000fe400078e00ff */
[----:B------:R-:W-:Y:S01]  /*1010*/  LOP3.LUT R7, R7, R14, RZ, 0x3c, !PT ;  /* 0x0000000e07077212 */ /* 0x000fe200078e3cff */
[----:B------:R-:W-:Y:S02]  /*1020*/  VIADD R14, R4, 0xb0f8a ;  /* 0x000b0f8a040e7836 */ /* 0x000fe40000000000 */
[----:B------:R-:W-:-:S02]  /*1030*/  LOP3.LUT R8, R0, R5, R3, 0x96, !PT ;  /* 0x0000000500087212 */ /* 0x000fc400078e9603 */
[----:B------:R-:W-:Y:S02]  /*1040*/  IMAD.SHL.U32 R3, R7, 0x2, RZ ;  /* 0x0000000207037824 */ /* 0x000fe400078e00ff */
[----:B------:R-:W-:Y:S01]  /*1050*/  LOP3.LUT R8, R8, R11, RZ, 0x3c, !PT ;  /* 0x0000000b08087212 */ /* 0x000fe200078e3cff */
[----:B------:R0:W-:Y:S03]  /*1060*/  STG.E.64 desc[UR36][R16.64], R14 ;  /* 0x0000000e10007986 */ /* 0x0001e6000c101b24 */
[----:B------:R-:W-:Y:S01]  /*1070*/  IADD3 R4, PT, PT, R4, 0x587c5, R8 ;  /* 0x000587c504047810 */ /* 0x000fe20007ffe008 */
[----:B------:R-:W-:-:S05]  /*1080*/  IMAD.SHL.U32 R0, R8, 0x10, RZ ;  /* 0x0000001008007824 */ /* 0x000fca00078e00ff */
[----:B------:R-:W-:Y:S01]  /*1090*/  LOP3.LUT R3, R7, R3, R0, 0x96, !PT ;  /* 0x0000000307037212 */ /* 0x000fe200078e9600 */
[----:B------:R-:W-:-:S03]  /*10a0*/  IMAD.MOV.U32 R7, RZ, RZ, 0x2f800000 ;  /* 0x2f800000ff077424 */ /* 0x000fc600078e00ff */
[----:B------:R-:W-:-:S05]  /*10b0*/  LOP3.LUT R9, R3, R8, RZ, 0x3c, !PT ;  /* 0x0000000803097212 */ /* 0x000fca00078e3cff */
[----:B------:R-:W-:Y:S01]  /*10c0*/  IMAD.IADD R0, R9, 0x1, R14 ;  /* 0x0000000109007824 */ /* 0x000fe200078e020e */
[----:B------:R0:W-:Y:S04]  /*10d0*/  STG.E.64 desc[UR36][R16.64+0x10], R8 ;  /* 0x0000100810007986 */ /* 0x0001e8000c101b24 */
[----:B------:R-:W-:-:S05]  /*10e0*/  I2FP.F32.U32 R0, R0 ;  /* 0x0000000000007245 */ /* 0x000fca0000201000 */
[----:B------:R-:W-:Y:S01]  /*10f0*/  FFMA R3, R0, R7, 1.1641532182693481445e-10 ;  /* 0x2f00000000037423 */ /* 0x000fe20000000007 */
[----:B------:R-:W-:-:S03]  /*1100*/  I2FP.F32.U32 R0, R4 ;  /* 0x0000000400007245 */ /* 0x000fc60000201000 */
[----:B------:R-:W1:Y:S02]  /*1110*/  F2F.F64.F32 R4, R3 ;  /* 0x0000000300047310 */ /* 0x000e640000201800 */
[----:B------:R-:W-:-:S06]  /*1120*/  FFMA R0, R0, R7, 1.1641532182693481445e-10 ;  /* 0x2f00000000007423 */ /* 0x000fcc0000000007 */
[----:B------:R-:W3:Y:S01]  /*1130*/  F2F.F64.F32 R12, R0 ;  /* 0x00000000000c7310 */ /* 0x000ee20000201800 */
[----:B-1----:R-:W-:-:S08]  /*1140*/  DMUL R4, R4, R4 ;  /* 0x0000000404047228 */ /* 0x002fd00000000000 */
[----:B---3--:R-:W-:-:S06]  /*1150*/  DFMA R12, R12, R12, R4 ;  /* 0x0000000c0c0c722b */ /* 0x008fcc0000000004 */
[----:B------:R-:W1:Y:S04]  /*1160*/  MUFU.RSQ64H R5, R13 ;  /* 0x0000000d00057308 */ /* 0x000e680000001c00 */
[----:B------:R-:W-:-:S05]  /*1170*/  VIADD R4, R13, 0xfcb00000 ;  /* 0xfcb000000d047836 */ /* 0x000fca0000000000 */
[----:B------:R-:W-:Y:S01]  /*1180*/  ISETP.GE.U32.AND P0, PT, R4, 0x7ca00000, PT ;  /* 0x7ca000000400780c */ /* 0x000fe20003f06070 */
[----:B-1----:R-:W-:-:S08]  /*1190*/  DMUL R6, R4, R4 ;  /* 0x0000000404067228 */ /* 0x002fd00000000000 */
[----:B------:R-:W-:-:S08]  /*11a0*/  DFMA R6, R12, -R6, 1 ;  /* 0x3ff000000c06742b */ /* 0x000fd00000000806 */
[----:B------:R-:W-:Y:S02]  /*11b0*/  DFMA R20, R6, R20, 0.5 ;  /* 0x3fe000000614742b */ /* 0x000fe40000000014 */
[----:B------:R-:W-:-:S08]  /*11c0*/  DMUL R6, R4, R6 ;  /* 0x0000000604067228 */ /* 0x000fd00000000000 */
[----:B------:R-:W-:-:S08]  /*11d0*/  DFMA R22, R20, R6, R4 ;  /* 0x000000061416722b */ /* 0x000fd00000000004 */
[----:B------:R-:W-:Y:S02]  /*11e0*/  DMUL R6, R12, R22 ;  /* 0x000000160c067228 */ /* 0x000fe40000000000 */
[----:B------:R-:W-:Y:S02]  /*11f0*/  VIADD R21, R23, 0xfff00000 ;  /* 0xfff0000017157836 */ /* 0x000fe40000000000 */
[----:B------:R-:W-:-:S04]  /*1200*/  IMAD.MOV.U32 R20, RZ, RZ, R22 ;  /* 0x000000ffff147224 */ /* 0x000fc800078e0016 */
[----:B------:R-:W-:-:S08]  /*1210*/  DFMA R24, R6, -R6, R12 ;  /* 0x800000060618722b */ /* 0x000fd0000000000c */
[----:B------:R-:W-:Y:S01]  /*1220*/  DFMA R26, R24, R20, R6 ;  /* 0x00000014181a722b */ /* 0x000fe20000000006 */
[----:B0-----:R-:W-:Y:S10]  /*1230*/  @!P0 BRA `(.L_x_9) ;  /* 0x0000000000148947 */ /* 0x001ff40003800000 */
[----:B------:R-:W-:Y:S01]  /*1240*/  IMAD.MOV.U32 R3, RZ, RZ, R4 ;  /* 0x000000ffff037224 */ /* 0x000fe200078e0004 */
[----:B------:R-:W-:Y:S01]  /*1250*/  MOV R4, 0x1290 ;  /* 0x0000129000047802 */ /* 0x000fe20000000f00 */
[----:B------:R-:W-:Y:S02]  /*1260*/  IMAD.MOV.U32 R0, RZ, RZ, R22 ;  /* 0x000000ffff007224 */ /* 0x000fe400078e0016 */
[----:B------:R-:W-:-:S07]  /*1270*/  IMAD.MOV.U32 R8, RZ, RZ, R24 ;  /* 0x000000ffff087224 */ /* 0x000fce00078e0018 */
[----:B--2---:R-:W-:Y:S05]  /*1280*/  CALL.REL.NOINC `($__internal_1_$__cuda_sm20_dsqrt_rn_f64_mediumpath_v1) ;  /* 0x00000010001c7944 */ /* 0x004fea0003c00000 */
.L_x_9:
[----:B------:R-:W-:Y:S05]  /*1290*/  BSYNC.RECONVERGENT B0 ;  /* 0x0000000000007941 */ /* 0x000fea0003800200 */
.L_x_8:
[----:B------:R-:W0:Y:S01]  /*12a0*/  S2R R0, SR_LANEID ;  /* 0x0000000000007919 */ /* 0x000e220000000000 */
[----:B------:R-:W1:Y:S01]  /*12b0*/  LDC.64 R6, c[0x0][0x388] ;  /* 0x0000e200ff067b82 */ /* 0x000e620000000a00 */
[----:B------:R-:W-:Y:S01]  /*12c0*/  VOTEU.ANY UR4, UPT, PT ;  /* 0x0000000000047886 */ /* 0x000fe200038e0100 */
[----:B------:R-:W-:Y:S01]  /*12d0*/  DSETP.GTU.AND P0, PT, R26, 1, PT ;  /* 0x3ff000001a00742a */ /* 0x000fe20003f0c000 */
[----:B------:R-:W-:Y:S02]  /*12e0*/  UFLO.U32 UR5, UR4 ;  /* 0x00000004000572bd */ /* 0x000fe400080e0000 */
[----:B------:R-:W1:Y:S01]  /*12f0*/  POPC R3, UR4 ;  /* 0x0000000400037d09 */ /* 0x000e620008000000 */
[----:B------:R-:W-:Y:S03]  /*1300*/  BSSY.RECONVERGENT B0, `(.L_x_10) ;  /* 0x000000a000007945 */ /* 0x000fe60003800200 */
[----:B0-----:R-:W-:-:S13]  /*1310*/  ISETP.EQ.U32.AND P1, PT, R0, UR5, PT ;  /* 0x0000000500007c0c */ /* 0x001fda000bf22070 */
[----:B-1----:R0:W-:Y:S01]  /*1320*/  @P1 REDG.E.ADD.STRONG.GPU desc[UR36][R6.64], R3 ;  /* 0x000000030600198e */ /* 0x0021e2000c12e124 */
[----:B------:R-:W-:Y:S05]  /*1330*/  @P0 BRA `(.L_x_11) ;  /* 0x0000000000180947 */ /* 0x000fea0003800000 */
[----:B------:R-:W1:Y:S01]  /*1340*/  LDC.64 R4, c[0x0][0x390] ;  /* 0x0000e400ff047b82 */ /* 0x000e620000000a00 */
[----:B------:R-:W-:Y:S02]  /*1350*/  VOTEU.ANY UR4, UPT, PT ;  /* 0x0000000000047886 */ /* 0x000fe400038e0100 */
[----:B------:R-:W-:Y:S02]  /*1360*/  UFLO.U32 UR5, UR4 ;  /* 0x00000004000572bd */ /* 0x000fe400080e0000 */
[----:B0-----:R-:W1:Y:S04]  /*1370*/  POPC R3, UR4 ;  /* 0x0000000400037d09 */ /* 0x001e680008000000 */
[----:B------:R-:W-:-:S13]  /*1380*/  ISETP.EQ.U32.AND P0, PT, R0, UR5, PT ;  /* 0x0000000500007c0c */ /* 0x000fda000bf02070 */
[----:B-1----:R1:W-:Y:S02]  /*1390*/  @P0 REDG.E.ADD.STRONG.GPU desc[UR36][R4.64], R3 ;  /* 0x000000030400098e */ /* 0x0023e4000c12e124 */
.L_x_11:
[----:B------:R-:W-:Y:S05]  /*13a0*/  BSYNC.RECONVERGENT B0 ;  /* 0x0000000000007941 */ /* 0x000fea0003800200 */
.L_x_10:
[----:B01----:R-:W3:Y:S01]  /*13b0*/  LDG.E R3, desc[UR36][R6.64] ;  /* 0x0000002406037981 */ /* 0x003ee2000c1e1900 */
[----:B------:R-:W0:Y:S03]  /*13c0*/  LDC.64 R14, c[0x0][0x390] ;  /* 0x0000e400ff0e7b82 */ /* 0x000e260000000a00 */
[----:B0-----:R-:W4:Y:S01]  /*13d0*/  LDG.E R14, desc[UR36][R14.64] ;  /* 0x000000240e0e7981 */ /* 0x001f22000c1e1900 */
[----:B------:R-:W-:Y:S01]  /*13e0*/  IMAD.MOV.U32 R10, RZ, RZ, 0x1 ;  /* 0x00000001ff0a7424 */ /* 0x000fe200078e00ff */
[----:B---3--:R-:W0:Y:S08]  /*13f0*/  I2F.F64.U32 R4, R3 ;  /* 0x0000000300047312 */ /* 0x008e300000201800 */
[----:B0-----:R-:W0:Y:S02]  /*1400*/  MUFU.RCP64H R11, R5 ;  /* 0x00000005000b7308 */ /* 0x001e240000001800 */
[----:B0-----:R-:W-:-:S08]  /*1410*/  DFMA R8, -R4, R10, 1 ;  /* 0x3ff000000408742b */ /* 0x001fd0000000010a */
[----:B------:R-:W-:Y:S02]  /*1420*/  DFMA R12, R8, R8, R8 ;  /* 0x00000008080c722b */ /* 0x000fe40000000008 */
[----:B----4-:R-:W0:Y:S06]  /*1430*/  I2F.F64.U32 R8, R14 ;  /* 0x0000000e00087312 */ /* 0x010e2c0000201800 */
[----:B------:R-:W-:-:S08]  /*1440*/  DFMA R12, R10, R12, R10 ;  /* 0x0000000c0a0c722b */ /* 0x000fd0000000000a */
[----:B------:R-:W-:Y:S02]  /*1450*/  DFMA R10, -R4, R12, 1 ;  /* 0x3ff00000040a742b */ /* 0x000fe4000000010c */
[----:B0-----:R-:W-:-:S06]  /*1460*/  DMUL R6, R8, 4 ;  /* 0x4010000008067828 */ /* 0x001fcc0000000000 */
[----:B------:R-:W-:-:S04]  /*1470*/  DFMA R10, R12, R10, R12 ;  /* 0x0000000a0c0a722b */ /* 0x000fc8000000000c */
[----:B------:R-:W-:-:S04]  /*1480*/  FSETP.GEU.AND P1, PT, |R7|, 6.5827683646048100446e-37, PT ;  /* 0x036000000700780b */ /* 0x000fc80003f2e200 */
[----:B------:R-:W-:-:S08]  /*1490*/  DMUL R8, R6, R10 ;  /* 0x0000000a06087228 */ /* 0x000fd00000000000 */
[----:B------:R-:W-:-:S08]  /*14a0*/  DFMA R12, -R4, R8, R6 ;  /* 0x00000008040c722b */ /* 0x000fd00000000106 */
[----:B------:R-:W-:-:S10]  /*14b0*/  DFMA R8, R10, R12, R8 ;  /* 0x0000000c0a08722b */ /* 0x000fd40000000008 */
[----:B------:R-:W-:-:S05]  /*14c0*/  FFMA R0, RZ, R5, R9 ;  /* 0x00000005ff007223 */ /* 0x000fca0000000009 */
[----:B------:R-:W-:-:S13]  /*14d0*/  FSETP.GT.AND P0, PT, |R0|, 1.469367938527859385e-39, PT ;  /* 0x001000000000780b */ /* 0x000fda0003f04200 */
[----:B------:R-:W-:Y:S05]  /*14e0*/  @P0 BRA P1, `(.L_x_12) ;  /* 0x00000000001c0947 */ /* 0x000fea0000800000 */
[----:B------:R-:W-:Y:S01]  /*14f0*/  IMAD.MOV.U32 R10, RZ, RZ, R6 ;  /* 0x000000ffff0a7224 */ /* 0x000fe200078e0006 */
[----:B------:R-:W-:Y:S01]  /*1500*/  MOV R14, 0x1550 ;  /* 0x00001550000e7802 */ /* 0x000fe20000000f00 */
[----:B------:R-:W-:Y:S02]  /*1510*/  IMAD.MOV.U32 R11, RZ, RZ, R7 ;  /* 0x000000ffff0b7224 */ /* 0x000fe400078e0007 */
[----:B------:R-:W-:Y:S02]  /*1520*/  IMAD.MOV.U32 R6, RZ, RZ, R4 ;  /* 0x000000ffff067224 */ /* 0x000fe400078e0004 */
[----:B------:R-:W-:-:S07]  /*1530*/  IMAD.MOV.U32 R7, RZ, RZ, R5 ;  /* 0x000000ffff077224 */ /* 0x000fce00078e0005 */
[----:B--2---:R-:W-:Y:S05]  /*1540*/  CALL.REL.NOINC `($__internal_0_$__cuda_sm20_div_rn_f64_full) ;  /* 0x0000000400fc7944 */ /* 0x004fea0003c00000 */
[----:B------:R-:W-:-:S07]  /*1550*/  IMAD.MOV.U32 R9, RZ, RZ, R11 ;  /* 0x000000ffff097224 */ /* 0x000fce00078e000b */
.L_x_12:
[----:B------:R-:W-:Y:S01]  /*1560*/  MOV R0, 0x0 ;  /* 0x0000000000007802 */ /* 0x000fe20000000f00 */
[----:B------:R0:W-:Y:S01]  /*1570*/  STL.64 [R1+0x8], R8 ;  /* 0x0000080801007387 */ /* 0x0001e20000100a00 */
[----:B------:R-:W1:Y:S01]  /*1580*/  LDCU.64 UR4, c[0x4][0x48] ;  /* 0x01000900ff0477ac */ /* 0x000e620008000a00 */
[----:B------:R-:W-:Y:S01]  /*1590*/  IMAD.U32 R6, RZ, RZ, UR38 ;  /* 0x00000026ff067e24 */ /* 0x000fe2000f8e00ff */
[----:B------:R0:W3:Y:S01]  /*15a0*/  LDC.64 R10, c[0x4][R0] ;  /* 0x01000000000a7b82 */ /* 0x0000e20000000a00 */
[----:B------:R0:W-:Y:S01]  /*15b0*/  STL.64 [R1+0x10], R2 ;  /* 0x0000100201007387 */ /* 0x0001e20000100a00 */
[----:B------:R-:W-:-:S03]  /*15c0*/  IMAD.U32 R7, RZ, RZ, UR39 ;  /* 0x00000027ff077e24 */ /* 0x000fc6000f8e00ff */
[----:B------:R0:W-:Y:S01]  /*15d0*/  STL [R1], R18 ;  /* 0x0000001201007387 */ /* 0x0001e20000100800 */
[----:B-1----:R-:W-:Y:S02]  /*15e0*/  IMAD.U32 R4, RZ, RZ, UR4 ;  /* 0x00000004ff047e24 */ /* 0x002fe4000f8e00ff */
[----:B0-----:R-:W-:-:S07]  /*15f0*/  IMAD.U32 R5, RZ, RZ, UR5 ;  /* 0x00000005ff057e24 */ /* 0x001fce000f8e00ff */
[----:B------:R-:W-:-:S07]  /*1600*/  LEPC R20, `(.L_x_13) ;  /* 0x000000001014794e */ /* 0x000fce0000000000 */
[----:B--23--:R-:W-:Y:S05]  /*1610*/  CALL.ABS.NOINC R10 ;  /* 0x000000000a007343 */ /* 0x00cfea0003c00000 */
.L_x_13:
[----:B------:R-:W2:Y:S04]  /*1620*/  LDG.E.64 R4, desc[UR36][R16.64] ;  /* 0x0000002410047981 */ /* 0x000ea8000c1e1b00 */
[----:B------:R-:W3:Y:S04]  /*1630*/  LDG.E.64 R10, desc[UR36][R16.64+0x10] ;  /* 0x00001024100a7981 */ /* 0x000ee8000c1e1b00 */
[----:B------:R-:W4:Y:S01]  /*1640*/  LDG.E.64 R14, desc[UR36][R16.64+0x8] ;  /* 0x00000824100e7981 */ /* 0x000f22000c1e1b00 */
[----:B------:R-:W-:Y:S01]  /*1650*/  IMAD.MOV.U32 R20, RZ, RZ, 0x0 ;  /* 0x00000000ff147424 */ /* 0x000fe200078e00ff */
[----:B------:R-:W-:Y:S01]  /*1660*/  BSSY.RECONVERGENT B0, `(.L_x_14) ;  /* 0x0000030000007945 */ /* 0x000fe20003800200 */
[----:B------:R-:W-:Y:S01]  /*1670*/  IMAD.MOV.U32 R21, RZ, RZ, 0x3fd80000 ;  /* 0x3fd80000ff157424 */ /* 0x000fe200078e00ff */
[----:B--2---:R-:W-:-:S04]  /*1680*/  SHF.R.U32.HI R0, RZ, 0x2, R5 ;  /* 0x00000002ff007819 */ /* 0x004fc80000011605 */
[----:B------:R-:W-:Y:S01]  /*1690*/  LOP3.LUT R0, R0, R5, RZ, 0x3c, !PT ;  /* 0x0000000500007212 */ /* 0x000fe200078e3cff */
[----:B---3--:R-:W-:Y:S01]  /*16a0*/  IMAD.SHL.U32 R3, R11, 0x10, RZ ;  /* 0x000000100b037824 */ /* 0x008fe200078e00ff */
[----:B------:R0:W-:Y:S01]  /*16b0*/  STG.E.64 desc[UR36][R16.64+0x8], R10 ;  /* 0x0000080a10007986 */ /* 0x0001e2000c101b24 */
[----:B----4-:R-:W-:Y:S02]  /*16c0*/  SHF.R.U32.HI R7, RZ, 0x2, R14 ;  /* 0x00000002ff077819 */ /* 0x010fe4000001160e */
        /* <DEDUP_REMOVED lines=19> */
[----:B------:R-:W2:Y:S01]  /*1800*/  F2F.F64.F32 R12, R0 ;  /* 0x00000000000c7310 */ /* 0x000ea20000201800 */
[----:B-1----:R-:W-:-:S08]  /*1810*/  DMUL R4, R4, R4 ;  /* 0x0000000404047228 */ /* 0x002fd00000000000 */
[----:B--2---:R-:W-:-:S06]  /*1820*/  DFMA R12, R12, R12, R4 ;  /* 0x0000000c0c0c722b */ /* 0x004fcc0000000004 */
        /* <DEDUP_REMOVED lines=18> */
[----:B------:R-:W-:Y:S05]  /*1950*/  CALL.REL.NOINC `($__internal_1_$__cuda_sm20_dsqrt_rn_f64_mediumpath_v1) ;  /* 0x0000000800687944 */ /* 0x000fea0003c00000 */
.L_x_15:
[----:B------:R-:W-:Y:S05]  /*1960*/  BSYNC.RECONVERGENT B0 ;  /* 0x0000000000007941 */ /* 0x000fea0003800200 */
.L_x_14:
        /* <DEDUP_REMOVED lines=16> */
.L_x_17:
[----:B------:R-:W-:Y:S05]  /*1a70*/  BSYNC.RECONVERGENT B0 ;  /* 0x0000000000007941 */ /* 0x000fea0003800200 */
.L_x_16:
[----:B0-----:R-:W1:Y:S01]  /*1a80*/  LDG.E R9, desc[UR36][R8.64] ;  /* 0x0000002408097981 */ /* 0x001e62000c1e1900 */
[----:B------:R-:W0:Y:S03]  /*1a90*/  LDC.64 R14, c[0x0][0x390] ;  /* 0x0000e400ff0e7b82 */ /* 0x000e260000000a00 */
[----:B0-----:R-:W2:Y:S01]  /*1aa0*/  LDG.E R0, desc[UR36][R14.64] ;  /* 0x000000240e007981 */ /* 0x001ea2000c1e1900 */
[----:B------:R-:W-:Y:S01]  /*1ab0*/  IMAD.MOV.U32 R10, RZ, RZ, 0x1 ;  /* 0x00000001ff0a7424 */ /* 0x000fe200078e00ff */
[----:B-1----:R-:W0:Y:S08]  /*1ac0*/  I2F.F64.U32 R4, R9 ;  /* 0x0000000900047312 */ /* 0x002e300000201800 */
[----:B0-----:R-:W0:Y:S02]  /*1ad0*/  MUFU.RCP64H R11, R5 ;  /* 0x00000005000b7308 */ /* 0x001e240000001800 */
[----:B0-----:R-:W-:-:S08]  /*1ae0*/  DFMA R6, -R4, R10, 1 ;  /* 0x3ff000000406742b */ /* 0x001fd0000000010a */
[----:B------:R-:W-:Y:S02]  /*1af0*/  DFMA R12, R6, R6, R6 ;  /* 0x00000006060c722b */ /* 0x000fe40000000006 */
[----:B--2---:R-:W0:Y:S06]  /*1b00*/  I2F.F64.U32 R6, R0 ;  /* 0x0000000000067312 */ /* 0x004e2c0000201800 */
        /* <DEDUP_REMOVED lines=16> */
[----:B------:R-:W-:Y:S05]  /*1c10*/  CALL.REL.NOINC `($__internal_0_$__cuda_sm20_div_rn_f64_full) ;  /* 0x0000000000487944 */ /* 0x000fea0003c00000 */
[----:B------:R-:W-:-:S07]  /*1c20*/  IMAD.MOV.U32 R10, RZ, RZ, R8 ;  /* 0x000000ffff0a7224 */ /* 0x000fce00078e0008 */
.L_x_18:
[----:B------:R-:W-:Y:S01]  /*1c30*/  VIADD R8, R2, 0x1 ;  /* 0x0000000102087836 */ /* 0x000fe20000000000 */
[----:B------:R-:W-:Y:S01]  /*1c40*/  MOV R0, 0x0 ;  /* 0x0000000000007802 */ /* 0x000fe20000000f00 */
[----:B------:R0:W-:Y:S01]  /*1c50*/  STL.64 [R1+0x8], R10 ;  /* 0x0000080a01007387 */ /* 0x0001e20000100a00 */
[----:B------:R-:W1:Y:S01]  /*1c60*/  LDCU.64 UR4, c[0x4][0x48] ;  /* 0x01000900ff0477ac */ /* 0x000e620008000a00 */
[----:B------:R-:W-:Y:S01]  /*1c70*/  IMAD.U32 R6, RZ, RZ, UR38 ;  /* 0x00000026ff067e24 */ /* 0x000fe2000f8e00ff */
[----:B------:R0:W2:Y:S01]  /*1c80*/  LDC.64 R12, c[0x4][R0] ;  /* 0x01000000000c7b82 */ /* 0x0000a20000000a00 */
[----:B------:R0:W-:Y:S01]  /*1c90*/  STL.64 [R1+0x10], R8 ;  /* 0x0000100801007387 */ /* 0x0001e20000100a00 */
[----:B------:R-:W-:-:S03]  /*1ca0*/  IMAD.U32 R7, RZ, RZ, UR39 ;  /* 0x00000027ff077e24 */ /* 0x000fc6000f8e00ff */
[----:B------:R0:W-:Y:S01]  /*1cb0*/  STL [R1], R18 ;  /* 0x0000001201007387 */ /* 0x0001e20000100800 */
[----:B-1----:R-:W-:Y:S02]  /*1cc0*/  IMAD.U32 R4, RZ, RZ, UR4 ;  /* 0x00000004ff047e24 */ /* 0x002fe4000f8e00ff */
[----:B0-----:R-:W-:-:S07]  /*1cd0*/  IMAD.U32 R5, RZ, RZ, UR5 ;  /* 0x00000005ff057e24 */ /* 0x001fce000f8e00ff */
[----:B------:R-:W-:-:S07]  /*1ce0*/  LEPC R20, `(.L_x_19) ;  /* 0x000000001014794e */ /* 0x000fce0000000000 */
[----:B--2---:R-:W-:Y:S05]  /*1cf0*/  CALL.ABS.NOINC R12 ;  /* 0x000000000c007343 */ /* 0x004fea0003c00000 */
.L_x_19:
[----:B------:R-:W-:-:S05]  /*1d00*/  VIADD R2, R2, 0x2 ;  /* 0x0000000202027836 */ /* 0x000fca0000000000 */
[----:B------:R-:W-:-:S13]  /*1d10*/  ISETP.NE.AND P0, PT, R2, 0x7a, PT ;  /* 0x0000007a0200780c */ /* 0x000fda0003f05270 */
[----:B------:R-:W-:Y:S05]  /*1d20*/  @P0 BRA `(.L_x_20) ;  /* 0xfffffff000840947 */ /* 0x000fea000383ffff */
[----:B------:R-:W-:Y:S05]  /*1d30*/  EXIT ;  /* 0x000000000000794d */ /* 0x000fea0003800000 */
        .weak           $__internal_0_$__cuda_sm20_div_rn_f64_full
        .type           $__internal_0_$__cuda_sm20_div_rn_f64_full,@function
        .size           $__internal_0_$__cuda_sm20_div_rn_f64_full,($__internal_1_$__cuda_sm20_dsqrt_rn_f64_mediumpath_v1 - $__internal_0_$__cuda_sm20_div_rn_f64_full)
$__internal_0_$__cuda_sm20_div_rn_f64_full:
[C---:B------:R-:W-:Y:S01]  /*1d40*/  FSETP.GEU.AND P0, PT, |R7|.reuse, 1.469367938527859385e-39, PT ;  /* 0x001000000700780b */ /* 0x040fe20003f0e200 */
[----:B------:R-:W-:Y:S01]  /*1d50*/  IMAD.MOV.U32 R20, RZ, RZ, 0x1 ;  /* 0x00000001ff147424 */ /* 0x000fe200078e00ff */
[----:B------:R-:W-:Y:S01]  /*1d60*/  LOP3.LUT R4, R7, 0x800fffff, RZ, 0xc0, !PT ;  /* 0x800fffff07047812 */ /* 0x000fe200078ec0ff */
[----:B------:R-:W-:Y:S01]  /*1d70*/  IMAD.MOV.U32 R0, RZ, RZ, 0x1ca00000 ;  /* 0x1ca00000ff007424 */ /* 0x000fe200078e00ff */
[C---:B------:R-:W-:Y:S01]  /*1d80*/  FSETP.GEU.AND P2, PT, |R11|.reuse, 1.469367938527859385e-39, PT ;  /* 0x001000000b00780b */ /* 0x040fe20003f4e200 */
[----:B------:R-:W-:Y:S01]  /*1d90*/  BSSY B0, `(.L_x_21) ;  /* 0x0000052000007945 */ /* 0x000fe20003800000 */
[----:B------:R-:W-:Y:S01]  /*1da0*/  LOP3.LUT R5, R4, 0x3ff00000, RZ, 0xfc, !PT ;  /* 0x3ff0000004057812 */ /* 0x000fe200078efcff */
[----:B------:R-:W-:Y:S01]  /*1db0*/  IMAD.MOV.U32 R4, RZ, RZ, R6 ;  /* 0x000000ffff047224 */ /* 0x000fe200078e0006 */
[----:B------:R-:W-:Y:S02]  /*1dc0*/  LOP3.LUT R8, R11, 0x7ff00000, RZ, 0xc0, !PT ;  /* 0x7ff000000b087812 */ /* 0x000fe400078ec0ff */
[----:B------:R-:W-:-:S03]  /*1dd0*/  LOP3.LUT R15, R7, 0x7ff00000, RZ, 0xc0, !PT ;  /* 0x7ff00000070f7812 */ /* 0x000fc600078ec0ff */
[----:B------:R-:W-:Y:S01]  /*1de0*/  @!P0 DMUL R4, R6, 8.98846567431157953865e+307 ;  /* 0x7fe0000006048828 */ /* 0x000fe20000000000 */
[----:B------:R-:W-:-:S03]  /*1df0*/  ISETP.GE.U32.AND P1, PT, R8, R15, PT ;  /* 0x0000000f0800720c */ /* 0x000fc60003f26070 */
[----:B------:R-:W-:Y:S01]  /*1e00*/  @!P2 LOP3.LUT R19, R7, 0x7ff00000, RZ, 0xc0, !PT ;  /* 0x7ff000000713a812 */ /* 0x000fe200078ec0ff */
[----:B------:R-:W-:Y:S01]  /*1e10*/  @!P2 IMAD.MOV.U32 R24, RZ, RZ, RZ ;  /* 0x000000ffff18a224 */ /* 0x000fe200078e00ff */
[----:B------:R-:W0:Y:S02]  /*1e20*/  MUFU.RCP64H R21, R5 ;  /* 0x0000000500157308 */ /* 0x000e240000001800 */
[----:B------:R-:W-:Y:S02]  /*1e30*/  @!P2 ISETP.GE.U32.AND P3, PT, R8, R19, PT ;  /* 0x000000130800a20c */ /* 0x000fe40003f66070 */
[----:B------:R-:W-:Y:S02]  /*1e40*/  @!P0 LOP3.LUT R15, R5, 0x7ff00000, RZ, 0xc0, !PT ;  /* 0x7ff00000050f8812 */ /* 0x000fe400078ec0ff */
[----:B------:R-:W-:-:S04]  /*1e50*/  @!P2 SEL R19, R0, 0x63400000, !P3 ;  /* 0x634000000013a807 */ /* 0x000fc80005800000 */
[----:B------:R-:W-:-:S04]  /*1e60*/  @!P2 LOP3.LUT R19, R19, 0x80000000, R11, 0xf8, !PT ;  /* 0x800000001313a812 */ /* 0x000fc800078ef80b */
[----:B------:R-:W-:Y:S01]  /*1e70*/  @!P2 LOP3.LUT R25, R19, 0x100000, RZ, 0xfc, !PT ;  /* 0x001000001319a812 */ /* 0x000fe200078efcff */
[----:B------:R-:W-:Y:S01]  /*1e80*/  IMAD.MOV.U32 R19, RZ, RZ, R8 ;  /* 0x000000ffff137224 */ /* 0x000fe200078e0008 */
[----:B0-----:R-:W-:-:S08]  /*1e90*/  DFMA R12, R20, -R4, 1 ;  /* 0x3ff00000140c742b */ /* 0x001fd00000000804 */
[----:B------:R-:W-:-:S08]  /*1ea0*/  DFMA R12, R12, R12, R12 ;  /* 0x0000000c0c0c722b */ /* 0x000fd0000000000c */
[----:B------:R-:W-:Y:S01]  /*1eb0*/  DFMA R20, R20, R12, R20 ;  /* 0x0000000c1414722b */ /* 0x000fe20000000014 */
[----:B------:R-:W-:Y:S01]  /*1ec0*/  SEL R13, R0, 0x63400000, !P1 ;  /* 0x63400000000d7807 */ /* 0x000fe20004800000 */
[----:B------:R-:W-:-:S03]  /*1ed0*/  IMAD.MOV.U32 R12, RZ, RZ, R10 ;  /* 0x000000ffff0c7224 */ /* 0x000fc600078e000a */
[----:B------:R-:W-:-:S03]  /*1ee0*/  LOP3.LUT R13, R13, 0x800fffff, R11, 0xf8, !PT ;  /* 0x800fffff0d0d7812 */ /* 0x000fc600078ef80b */
[----:B------:R-:W-:-:S03]  /*1ef0*/  DFMA R22, R20, -R4, 1 ;  /* 0x3ff000001416742b */ /* 0x000fc60000000804 */
[----:B------:R-:W-:-:S05]  /*1f00*/  @!P2 DFMA R12, R12, 2, -R24 ;  /* 0x400000000c0ca82b */ /* 0x000fca0000000818 */
[----:B------:R-:W-:-:S05]  /*1f10*/  DFMA R22, R20, R22, R20 ;  /* 0x000000161416722b */ /* 0x000fca0000000014 */
[----:B------:R-:W-:-:S03]  /*1f20*/  @!P2 LOP3.LUT R19, R13, 0x7ff00000, RZ, 0xc0, !PT ;  /* 0x7ff000000d13a812 */ /* 0x000fc600078ec0ff */
[----:B------:R-:W-:Y:S02]  /*1f30*/  DMUL R20, R22, R12 ;  /* 0x0000000c16147228 */ /* 0x000fe40000000000 */
[----:B------:R-:W-:-:S05]  /*1f40*/  VIADD R26, R19, 0xffffffff ;  /* 0xffffffff131a7836 */ /* 0x000fca0000000000 */
[----:B------:R-:W-:Y:S01]  /*1f50*/  ISETP.GT.U32.AND P0, PT, R26, 0x7feffffe, PT ;  /* 0x7feffffe1a00780c */ /* 0x000fe20003f04070 */
[----:B------:R-:W-:Y:S01]  /*1f60*/  VIADD R26, R15, 0xffffffff ;  /* 0xffffffff0f1a7836 */ /* 0x000fe20000000000 */
[----:B------:R-:W-:-:S04]  /*1f70*/  DFMA R24, R20, -R4, R12 ;  /* 0x800000041418722b */ /* 0x000fc8000000000c */
[----:B------:R-:W-:-:S04]  /*1f80*/  ISETP.GT.U32.OR P0, PT, R26, 0x7feffffe, P0 ;  /* 0x7feffffe1a00780c */ /* 0x000fc80000704470 */
[----:B------:R-:W-:-:S09]  /*1f90*/  DFMA R24, R22, R24, R20 ;  /* 0x000000181618722b */ /* 0x000fd20000000014 */
[----:B------:R-:W-:Y:S05]  /*1fa0*/  @P0 BRA `(.L_x_22) ;  /* 0x00000000006c0947 */ /* 0x000fea0003800000 */
[----:B------:R-:W-:-:S04]  /*1fb0*/  LOP3.LUT R11, R7, 0x7ff00000, RZ, 0xc0, !PT ;  /* 0x7ff00000070b7812 */ /* 0x000fc800078ec0ff */
[CC--:B------:R-:W-:Y:S02]  /*1fc0*/  VIADDMNMX R10, R8.reuse, -R11.reuse, 0xb9600000, !PT ;  /* 0xb9600000080a7446 */ /* 0x0c0fe4000780090b */
[----:B------:R-:W-:Y:S02]  /*1fd0*/  ISETP.GE.U32.AND P0, PT, R8, R11, PT ;  /* 0x0000000b0800720c */ /* 0x000fe40003f06070 */
[----:B------:R-:W-:Y:S02]  /*1fe0*/  VIMNMX R10, PT, PT, R10, 0x46a00000, PT ;  /* 0x46a000000a0a7848 */ /* 0x000fe40003fe0100 */
[----:B------:R-:W-:-:S05]  /*1ff0*/  SEL R11, R0, 0x63400000, !P0 ;  /* 0x63400000000b7807 */ /* 0x000fca0004000000 */
[----:B------:R-:W-:Y:S02]  /*2000*/  IMAD.IADD R0, R10, 0x1, -R11 ;  /* 0x000000010a007824 */ /* 0x000fe400078e0a0b */
[----:B------:R-:W-:Y:S02]  /*2010*/  IMAD.MOV.U32 R10, RZ, RZ, RZ ;  /* 0x000000ffff0a7224 */ /* 0x000fe400078e00ff */
[----:B------:R-:W-:-:S06]  /*2020*/  VIADD R11, R0, 0x7fe00000 ;  /* 0x7fe00000000b7836 */ /* 0x000fcc0000000000 */
[----:B------:R-:W-:-:S10]  /*2030*/  DMUL R20, R24, R10 ;  /* 0x0000000a18147228 */ /* 0x000fd40000000000 */
[----:B------:R-:W-:-:S13]  /*2040*/  FSETP.GTU.AND P0, PT, |R21|, 1.469367938527859385e-39, PT ;  /* 0x001000001500780b */ /* 0x000fda0003f0c200 */
[----:B------:R-:W-:Y:S05]  /*2050*/  @P0 BRA `(.L_x_23) ;  /* 0x0000000000940947 */ /* 0x000fea0003800000 */
[----:B------:R-:W-:Y:S01]  /*2060*/  DFMA R4, R24, -R4, R12 ;  /* 0x800000041804722b */ /* 0x000fe2000000000c */
[----:B------:R-:W-:-:S09]  /*2070*/  IMAD.MOV.U32 R10, RZ, RZ, RZ ;  /* 0x000000ffff0a7224 */ /* 0x000fd200078e00ff */
[C---:B------:R-:W-:Y:S02]  /*2080*/  FSETP.NEU.AND P0, PT, R5.reuse, RZ, PT ;  /* 0x000000ff0500720b */ /* 0x040fe40003f0d000 */
[----:B------:R-:W-:-:S04]  /*2090*/  LOP3.LUT R7, R5, 0x80000000, R7, 0x48, !PT ;  /* 0x8000000005077812 */ /* 0x000fc800078e4807 */
[----:B------:R-:W-:-:S07]  /*20a0*/  LOP3.LUT R11, R7, R11, RZ, 0xfc, !PT ;  /* 0x0000000b070b7212 */ /* 0x000fce00078efcff */
[----:B------:R-:W-:Y:S05]  /*20b0*/  @!P0 BRA `(.L_x_23) ;  /* 0x00000000007c8947 */ /* 0x000fea0003800000 */
[----:B------:R-:W-:Y:S01]  /*20c0*/  IMAD.MOV R5, RZ, RZ, -R0 ;  /* 0x000000ffff057224 */ /* 0x000fe200078e0a00 */
[----:B------:R-:W-:Y:S01]  /*20d0*/  DMUL.RP R10, R24, R10 ;  /* 0x0000000a180a7228 */ /* 0x000fe20000008000 */
[----:B------:R-:W-:-:S06]  /*20e0*/  IMAD.MOV.U32 R4, RZ, RZ, RZ ;  /* 0x000000ffff047224 */ /* 0x000fcc00078e00ff */
[----:B------:R-:W-:-:S03]  /*20f0*/  DFMA R4, R20, -R4, R24 ;  /* 0x800000041404722b */ /* 0x000fc60000000018 */
[----:B------:R-:W-:-:S03]  /*2100*/  LOP3.LUT R7, R11, R7, RZ, 0x3c, !PT ;  /* 0x000000070b077212 */ /* 0x000fc600078e3cff */
[----:B------:R-:W-:-:S04]  /*2110*/  IADD3 R4, PT, PT, -R0, -0x43300000, RZ ;  /* 0xbcd0000000047810 */ /* 0x000fc80007ffe1ff */
[----:B------:R-:W-:-:S04]  /*2120*/  FSETP.NEU.AND P0, PT, |R5|, R4, PT ;  /* 0x000000040500720b */ /* 0x000fc80003f0d200 */
[----:B------:R-:W-:Y:S02]  /*2130*/  FSEL R20, R10, R20, !P0 ;  /* 0x000000140a147208 */ /* 0x000fe40004000000 */
[----:B------:R-:W-:Y:S01]  /*2140*/  FSEL R21, R7, R21, !P0 ;  /* 0x0000001507157208 */ /* 0x000fe20004000000 */
[----:B------:R-:W-:Y:S06]  /*2150*/  BRA `(.L_x_23) ;  /* 0x0000000000547947 */ /* 0x000fec0003800000 */
.L_x_22:
[----:B------:R-:W-:-:S14]  /*2160*/  DSETP.NAN.AND P0, PT, R10, R10, PT ;  /* 0x0000000a0a00722a */ /* 0x000fdc0003f08000 */
[----:B------:R-:W-:Y:S05]  /*2170*/  @P0 BRA `(.L_x_24) ;  /* 0x0000000000440947 */ /* 0x000fea0003800000 */
[----:B------:R-:W-:-:S14]  /*2180*/  DSETP.NAN.AND P0, PT, R6, R6, PT ;  /* 0x000000060600722a */ /* 0x000fdc0003f08000 */
[----:B------:R-:W-:Y:S05]  /*2190*/  @P0 BRA `(.L_x_25) ;  /* 0x0000000000300947 */ /* 0x000fea0003800000 */
[----:B------:R-:W-:Y:S01]  /*21a0*/  ISETP.NE.AND P0, PT, R19, R15, PT ;  /* 0x0000000f1300720c */ /* 0x000fe20003f05270 */
[----:B------:R-:W-:Y:S02]  /*21b0*/  IMAD.MOV.U32 R20, RZ, RZ, 0x0 ;  /* 0x00000000ff147424 */ /* 0x000fe400078e00ff */
[----:B------:R-:W-:-:S10]  /*21c0*/  IMAD.MOV.U32 R21, RZ, RZ, -0x80000 ;  /* 0xfff80000ff157424 */ /* 0x000fd400078e00ff */
[----:B------:R-:W-:Y:S05]  /*21d0*/  @!P0 BRA `(.L_x_23) ;  /* 0x0000000000348947 */ /* 0x000fea0003800000 */
[----:B------:R-:W-:Y:S02]  /*21e0*/  ISETP.NE.AND P0, PT, R19, 0x7ff00000, PT ;  /* 0x7ff000001300780c */ /* 0x000fe40003f05270 */
[----:B------:R-:W-:Y:S02]  /*21f0*/  LOP3.LUT R21, R11, 0x80000000, R7, 0x48, !PT ;  /* 0x800000000b157812 */ /* 0x000fe400078e4807 */
[----:B------:R-:W-:-:S13]  /*2200*/  ISETP.EQ.OR P0, PT, R15, RZ, !P0 ;  /* 0x000000ff0f00720c */ /* 0x000fda0004702670 */
[----:B------:R-:W-:Y:S01]  /*2210*/  @P0 LOP3.LUT R0, R21, 0x7ff00000, RZ, 0xfc, !PT ;  /* 0x7ff0000015000812 */ /* 0x000fe200078efcff */
[----:B------:R-:W-:Y:S02]  /*2220*/  @!P0 IMAD.MOV.U32 R20, RZ, RZ, RZ ;  /* 0x000000ffff148224 */ /* 0x000fe400078e00ff */
[----:B------:R-:W-:Y:S02]  /*2230*/  @P0 IMAD.MOV.U32 R20, RZ, RZ, RZ ;  /* 0x000000ffff140224 */ /* 0x000fe400078e00ff */
[----:B------:R-:W-:Y:S01]  /*2240*/  @P0 IMAD.MOV.U32 R21, RZ, RZ, R0 ;  /* 0x000000ffff150224 */ /* 0x000fe200078e0000 */
[----:B------:R-:W-:Y:S06]  /*2250*/  BRA `(.L_x_23) ;  /* 0x0000000000147947 */ /* 0x000fec0003800000 */
.L_x_25:
[----:B------:R-:W-:Y:S01]  /*2260*/  LOP3.LUT R21, R7, 0x80000, RZ, 0xfc, !PT ;  /* 0x0008000007157812 */ /* 0x000fe200078efcff */
[----:B------:R-:W-:Y:S01]  /*2270*/  IMAD.MOV.U32 R20, RZ, RZ, R6 ;  /* 0x000000ffff147224 */ /* 0x000fe200078e0006 */
[----:B------:R-:W-:Y:S06]  /*2280*/  BRA `(.L_x_23) ;  /* 0x0000000000087947 */ /* 0x000fec0003800000 */
.L_x_24:
[----:B------:R-:W-:Y:S01]  /*2290*/  LOP3.LUT R21, R11, 0x80000, RZ, 0xfc, !PT ;  /* 0x000800000b157812 */ /* 0x000fe200078efcff */
[----:B------:R-:W-:-:S07]  /*22a0*/  IMAD.MOV.U32 R20, RZ, RZ, R10 ;  /* 0x000000ffff147224 */ /* 0x000fce00078e000a */
.L_x_23:
[----:B------:R-:W-:Y:S05]  /*22b0*/  BSYNC B0 ;  /* 0x0000000000007941 */ /* 0x000fea0003800000 */
.L_x_21:
[----:B------:R-:W-:Y:S02]  /*22c0*/  IMAD.MOV.U32 R15, RZ, RZ, 0x0 ;  /* 0x00000000ff0f7424 */ /* 0x000fe400078e00ff */
[----:B------:R-:W-:Y:S02]  /*22d0*/  IMAD.MOV.U32 R8, RZ, RZ, R20 ;  /* 0x000000ffff087224 */ /* 0x000fe400078e0014 */
[----:B------:R-:W-:Y:S01]  /*22e0*/  IMAD.MOV.U32 R11, RZ, RZ, R21 ;  /* 0x000000ffff0b7224 */ /* 0x000fe200078e0015 */
[----:B------:R-:W-:Y:S06]  /*22f0*/  RET.REL.NODEC R14 `(_Z8cointossP17curandStateXORWOWPjS1_) ;  /* 0xffffffdc0e407950 */ /* 0x000fec0003c3ffff */
        .weak           $__internal_1_$__cuda_sm20_dsqrt_rn_f64_mediumpath_v1
        .type           $__internal_1_$__cuda_sm20_dsqrt_rn_f64_mediumpath_v1,@function
        .size           $__internal_1_$__cuda_sm20_dsqrt_rn_f64_mediumpath_v1,(.L_x_32 - $__internal_1_$__cuda_sm20_dsqrt_rn_f64_mediumpath_v1)
$__internal_1_$__cuda_sm20_dsqrt_rn_f64_mediumpath_v1:
[----:B------:R-:W-:Y:S01]  /*2300*/  ISETP.GE.U32.AND P0, PT, R3, -0x3400000, PT ;  /* 0xfcc000000300780c */ /* 0x000fe20003f06070 */
[----:B------:R-:W-:Y:S01]  /*2310*/  BSSY.RECONVERGENT B1, `(.L_x_26) ;  /* 0x0000026000017945 */ /* 0x000fe20003800200 */
[----:B------:R-:W-:Y:S02]  /*2320*/  IMAD.MOV.U32 R9, RZ, RZ, R25 ;  /* 0x000000ffff097224 */ /* 0x000fe400078e0019 */
[----:B------:R-:W-:Y:S02]  /*2330*/  IMAD.MOV.U32 R10, RZ, RZ, R0 ;  /* 0x000000ffff0a7224 */ /* 0x000fe400078e0000 */
[----:B------:R-:W-:-:S07]  /*2340*/  IMAD.MOV.U32 R11, RZ, RZ, R21 ;  /* 0x000000ffff0b7224 */ /* 0x000fce00078e0015 */
[----:B------:R-:W-:Y:S05]  /*2350*/  @!P0 BRA `(.L_x_27) ;  /* 0x0000000000208947 */ /* 0x000fea0003800000 */
[----:B------:R-:W-:-:S10]  /*2360*/  DFMA.RM R6, R8, R10, R6 ;  /* 0x0000000a0806722b */ /* 0x000fd40000004006 */
[----:B------:R-:W-:-:S05]  /*2370*/  IADD3 R8, P0, PT, R6, 0x1, RZ ;  /* 0x0000000106087810 */ /* 0x000fca0007f1e0ff */
[----:B------:R-:W-:-:S06]  /*2380*/  IMAD.X R9, RZ, RZ, R7, P0 ;  /* 0x000000ffff097224 */ /* 0x000fcc00000e0607 */
[----:B------:R-:W-:-:S08]  /*2390*/  DFMA.RP R12, -R6, R8, R12 ;  /* 0x00000008060c722b */ /* 0x000fd0000000810c */
[----:B------:R-:W-:-:S06]  /*23a0*/  DSETP.GT.AND P0, PT, R12, RZ, PT ;  /* 0x000000ff0c00722a */ /* 0x000fcc0003f04000 */
[----:B------:R-:W-:Y:S02]  /*23b0*/  FSEL R6, R8, R6, P0 ;  /* 0x0000000608067208 */ /* 0x000fe40000000000 */
[----:B------:R-:W-:Y:S01]  /*23c0*/  FSEL R7, R9, R7, P0 ;  /* 0x0000000709077208 */ /* 0x000fe20000000000 */
[----:B------:R-:W-:Y:S06]  /*23d0*/  BRA `(.L_x_28) ;  /* 0x0000000000647947 */ /* 0x000fec0003800000 */
.L_x_27:
[----:B------:R-:W-:-:S14]  /*23e0*/  DSETP.NE.AND P0, PT, R12, RZ, PT ;  /* 0x000000ff0c00722a */ /* 0x000fdc0003f05000 */
[----:B------:R-:W-:Y:S05]  /*23f0*/  @!P0 BRA `(.L_x_29) ;  /* 0x0000000000588947 */ /* 0x000fea0003800000 */
[----:B------:R-:W-:-:S13]  /*2400*/  ISETP.GE.AND P0, PT, R13, RZ, PT ;  /* 0x000000ff0d00720c */ /* 0x000fda0003f06270 */
[----:B------:R-:W-:Y:S02]  /*2410*/  @!P0 IMAD.MOV.U32 R6, RZ, RZ, 0x0 ;  /* 0x00000000ff068424 */ /* 0x000fe400078e00ff */
[----:B------:R-:W-:Y:S01]  /*2420*/  @!P0 IMAD.MOV.U32 R7, RZ, RZ, -0x80000 ;  /* 0xfff80000ff078424 */ /* 0x000fe200078e00ff */
[----:B------:R-:W-:Y:S06]  /*2430*/  @!P0 BRA `(.L_x_28) ;  /* 0x00000000004c8947 */ /* 0x000fec0003800000 */
[----:B------:R-:W-:-:S13]  /*2440*/  ISETP.GT.AND P0, PT, R13, 0x7fefffff, PT ;  /* 0x7fefffff0d00780c */ /* 0x000fda0003f04270 */
[----:B------:R-:W-:Y:S05]  /*2450*/  @P0 BRA `(.L_x_29) ;  /* 0x0000000000400947 */ /* 0x000fea0003800000 */
[----:B------:R-:W-:Y:S01]  /*2460*/  DMUL R12, R12, 8.11296384146066816958e+31 ;  /* 0x469000000c0c7828 */ /* 0x000fe20000000000 */
[----:B------:R-:W-:Y:S02]  /*2470*/  IMAD.MOV.U32 R6, RZ, RZ, RZ ;  /* 0x000000ffff067224 */ /* 0x000fe400078e00ff */
[----:B------:R-:W-:Y:S02]  /*2480*/  IMAD.MOV.U32 R10, RZ, RZ, 0x0 ;  /* 0x00000000ff0a7424 */ /* 0x000fe400078e00ff */
[----:B------:R-:W-:Y:S01]  /*2490*/  IMAD.MOV.U32 R11, RZ, RZ, 0x3fd80000 ;  /* 0x3fd80000ff0b7424 */ /* 0x000fe200078e00ff */
[----:B------:R-:W0:Y:S02]  /*24a0*/  MUFU.RSQ64H R7, R13 ;  /* 0x0000000d00077308 */ /* 0x000e240000001c00 */
[----:B0-----:R-:W-:-:S08]  /*24b0*/  DMUL R8, R6, R6 ;  /* 0x0000000606087228 */ /* 0x001fd00000000000 */
[----:B------:R-:W-:-:S08]  /*24c0*/  DFMA R8, R12, -R8, 1 ;  /* 0x3ff000000c08742b */ /* 0x000fd00000000808 */
[----:B------:R-:W-:Y:S02]  /*24d0*/  DFMA R10, R8, R10, 0.5 ;  /* 0x3fe00000080a742b */ /* 0x000fe4000000000a */
[----:B------:R-:W-:-:S08]  /*24e0*/  DMUL R8, R6, R8 ;  /* 0x0000000806087228 */ /* 0x000fd00000000000 */
[----:B------:R-:W-:-:S08]  /*24f0*/  DFMA R8, R10, R8, R6 ;  /* 0x000000080a08722b */ /* 0x000fd00000000006 */
[----:B------:R-:W-:Y:S02]  /*2500*/  DMUL R6, R12, R8 ;  /* 0x000000080c067228 */ /* 0x000fe40000000000 */
[----:B------:R-:W-:-:S06]  /*2510*/  VIADD R9, R9, 0xfff00000 ;  /* 0xfff0000009097836 */ /* 0x000fcc0000000000 */
[----:B------:R-:W-:-:S08]  /*2520*/  DFMA R10, R6, -R6, R12 ;  /* 0x80000006060a722b */ /* 0x000fd0000000000c */
[----:B------:R-:W-:-:S10]  /*2530*/  DFMA R6, R8, R10, R6 ;  /* 0x0000000a0806722b */ /* 0x000fd40000000006 */
[----:B------:R-:W-:Y:S01]  /*2540*/  VIADD R7, R7, 0xfcb00000 ;  /* 0xfcb0000007077836 */ /* 0x000fe20000000000 */
[----:B------:R-:W-:Y:S06]  /*2550*/  BRA `(.L_x_28) ;  /* 0x0000000000047947 */ /* 0x000fec0003800000 */
.L_x_29:
[----:B------:R-:W-:-:S11]  /*2560*/  DADD R6, R12, R12 ;  /* 0x000000000c067229 */ /* 0x000fd6000000000c */
.L_x_28:
[----:B------:R-:W-:Y:S05]  /*2570*/  BSYNC.RECONVERGENT B1 ;  /* 0x0000000000017941 */ /* 0x000fea0003800200 */
.L_x_26:
[----:B------:R-:W-:Y:S02]  /*2580*/  IMAD.MOV.U32 R5, RZ, RZ, 0x0 ;  /* 0x00000000ff057424 */ /* 0x000fe400078e00ff */
[----:B------:R-:W-:Y:S02]  /*2590*/  IMAD.MOV.U32 R26, RZ, RZ, R6 ;  /* 0x000000ffff1a7224 */ /* 0x000fe400078e0006 */
[----:B------:R-:W-:Y:S01]  /*25a0*/  IMAD.MOV.U32 R27, RZ, RZ, R7 ;  /* 0x000000ffff1b7224 */ /* 0x000fe200078e0007 */
[----:B------:R-:W-:Y:S06]  /*25b0*/  RET.REL.NODEC R4 `(_Z8cointossP17curandStateXORWOWPjS1_) ;  /* 0xffffffd804907950 */ /* 0x000fec0003c3ffff */
.L_x_30:
[----:B------:R-:W-:-:S00]  /*25c0*/  BRA `(.L_x_30) ;  /* 0xfffffffc00fc7947 */ /* 0x000fc0000383ffff */
[----:B------:R-:W-:-:S00]  /*25d0*/  NOP ;  /* 0x0000000000007918 */ /* 0x000fc00000000000 */
        /* <DEDUP_REMOVED lines=10> */
.L_x_32:


//--------------------- .nv.global.init           --------------------------
	.section	.nv.global.init,"aw",@progbits
	.align	4
.nv.global.init:
	.type		mrg32k3aM1SubSeq,@object
	.size		mrg32k3aM1SubSeq,(mrg32k3aM2SubSeq - mrg32k3aM1SubSeq)
mrg32k3aM1SubSeq:
        /*0000*/ 	.byte	0x0b, 0xcc, 0xee, 0x04, 0x73, 0x29, 0x8b, 0x6f, 0xf6, 0x53, 0x03, 0xf6, 0x23, 0xf6, 0xea, 0xda
        /* <DEDUP_REMOVED lines=125> */
	.type		mrg32k3aM2SubSeq,@object
	.size		mrg32k3aM2SubSeq,(mrg32k3aM1 - mrg32k3aM2SubSeq)
mrg32k3aM2SubSeq:
        /* <DEDUP_REMOVED lines=126> */
	.type		mrg32k3aM1,@object
	.size		mrg32k3aM1,(mrg32k3aM1Seq - mrg32k3aM1)
mrg32k3aM1:
        /* <DEDUP_REMOVED lines=144> */
	.type		mrg32k3aM1Seq,@object
	.size		mrg32k3aM1Seq,(mrg32k3aM2 - mrg32k3aM1Seq)
mrg32k3aM1Seq:
        /* <DEDUP_REMOVED lines=144> */
	.type		mrg32k3aM2,@object
	.size		mrg32k3aM2,(mrg32k3aM2Seq - mrg32k3aM2)
mrg32k3aM2:
        /* <DEDUP_REMOVED lines=144> */
	.type		mrg32k3aM2Seq,@object
	.size		mrg32k3aM2Seq,(precalc_xorwow_matrix - mrg32k3aM2Seq)
mrg32k3aM2Seq:
        /* <DEDUP_REMOVED lines=144> */
	.type		precalc_xorwow_matrix,@object
	.size		precalc_xorwow_matrix,(precalc_xorwow_offset_matrix - precalc_xorwow_matrix)
precalc_xorwow_matrix:
        /* <DEDUP_REMOVED lines=6400> */
	.type		precalc_xorwow_offset_matrix,@object
	.size		precalc_xorwow_offset_matrix,($str - precalc_xorwow_offset_matrix)
precalc_xorwow_offset_matrix:
        /* <DEDUP_REMOVED lines=6400> */
	.type		$str,@object
	.size		$str,(.L_9 - $str)
$str:
        /*353c0*/ 	.byte	0x74, 0x49, 0x44, 0x3a, 0x20, 0x25, 0x64, 0x2c, 0x20, 0x50, 0x69, 0x20, 0x56, 0x61, 0x6c, 0x75
        /*353d0*/ 	.byte	0x65, 0x20, 0x25, 0x30, 0x2e, 0x31, 0x30, 0x66, 0x2c, 0x20, 0x69, 0x74, 0x65, 0x72, 0x3a, 0x25
        /*353e0*/ 	.byte	0x64, 0x2c, 0x20, 0x63, 0x54, 0x6f, 0x74, 0x3a, 0x25, 0x64, 0x20, 0x0a, 0x00
.L_9:


//--------------------- .nv.shared.reserved.0     --------------------------
	.section	.nv.shared.reserved.0,"aw",@nobits
	.weak		__nv_reservedSMEM_offset_0_alias
	.size		__nv_reservedSMEM_offset_0_alias, 0, 64
	.other		__nv_reservedSMEM_offset_0_alias,@"STO_CUDA_RESERVED_SHARED STV_DEFAULT"
__nv_reservedSMEM_offset_0_alias:
	.zero		0
	.zero		64


//--------------------- .nv.constant0._Z8cointossP17curandStateXORWOWPjS1_ --------------------------
	.section	.nv.constant0._Z8cointossP17curandStateXORWOWPjS1_,"a",@progbits
	.sectionflags	@""
	.align	4
.nv.constant0._Z8cointossP17curandStateXORWOWPjS1_:
	.zero		920


//--------------------- SYMBOLS --------------------------

	.type		.nv.reservedSmem.offset0,@object
	.size		.nv.reservedSmem.offset0,0x4
	.type		vprintf,@function
